	.target	sm_90a

	.elftype	@"ET_EXEC"


//--------------------- .note.nv.tkinfo           --------------------------
	.section	.note.nv.tkinfo,"",@"SHT_NOTE"
	.sectionflags	@"SHF_NOTE_NV_TKINFO"
	.tkinfo
        /*0018*/ 	.word	0x00000002
        /*0030*/ 	.string	""
        /*0030*/ 	.string	"ptxas"
        /*0030*/ 	.string	"Cuda compilation tools, release 13.0, V13.0.88"
        /*0030*/ 	.string	"Build cuda_13.0.r13.0/compiler.36424714_0"
        /*0030*/ 	.string	"-v  -suppress-debug-info  -lineinfo  -arch sm_90a "



//--------------------- .note.nv.cuinfo           --------------------------
	.section	.note.nv.cuinfo,"",@"SHT_NOTE"
	.sectionflags	@"SHF_NOTE_NV_CUINFO"
        /*0018*/ 	.short	0x0002
        /*001a*/ 	.short	0x005a
        /*001c*/ 	.short	0x0082
	.zero		2


//--------------------- .nv.info                  --------------------------
	.section	.nv.info,"",@"SHT_CUDA_INFO"
	.align	4


	//----- nvinfo : EIATTR_REGCOUNT
	.align		4
        /*0000*/ 	.byte	0x04, 0x2f
        /*0002*/ 	.short	(.L_1 - .L_0)
	.align		4
.L_0:
        /*0004*/ 	.word	index@(gluon_mma)
        /*0008*/ 	.word	0x000000ba


	//----- nvinfo : EIATTR_FRAME_SIZE
	.align		4
.L_1:
        /*000c*/ 	.byte	0x04, 0x11
        /*000e*/ 	.short	(.L_3 - .L_2)
	.align		4
.L_2:
        /*0010*/ 	.word	index@(gluon_mma)
        /*0014*/ 	.word	0x00000000


	//----- nvinfo : EIATTR_MIN_STACK_SIZE
	.align		4
.L_3:
        /*0018*/ 	.byte	0x04, 0x12
        /*001a*/ 	.short	(.L_5 - .L_4)
	.align		4
.L_4:
        /*001c*/ 	.word	index@(gluon_mma)
        /*0020*/ 	.word	0x00000000
.L_5:


//--------------------- .nv.compat                --------------------------
	.section	.nv.compat,"",@"SHT_CUDA_COMPAT_INFO"
	.align	4
        /*0000*/ 	.byte	0x02, 0x09, 0x01, 0x00, 0x02, 0x02, 0x04, 0x00, 0x02, 0x05, 0x05, 0x00, 0x03, 0x07, 0x01, 0x01
        /*0010*/ 	.byte	0x02, 0x03, 0x00, 0x00, 0x02, 0x06, 0x01, 0x00, 0x04, 0x0b, 0x08, 0x00, 0x00, 0x00, 0x00, 0x00
        /*0020*/ 	.byte	0x00, 0x00, 0x00, 0x00


//--------------------- .nv.info.gluon_mma        --------------------------
	.section	.nv.info.gluon_mma,"",@"SHT_CUDA_INFO"
	.sectionflags	@""
	.align	4


	//----- nvinfo : EIATTR_CUDA_API_VERSION
	.align		4
        /*0000*/ 	.byte	0x04, 0x37
        /*0002*/ 	.short	(.L_7 - .L_6)
.L_6:
        /*0004*/ 	.word	0x00000082


	//----- nvinfo : EIATTR_KPARAM_INFO
	.align		4
.L_7:
        /*0008*/ 	.byte	0x04, 0x17
        /*000a*/ 	.short	(.L_9 - .L_8)
.L_8:
        /*000c*/ 	.word	0x00000000
        /*0010*/ 	.short	0x0004
        /*0012*/ 	.short	0x0020
        /*0014*/ 	.byte	0x00, 0xf4, 0x21, 0x00


	//----- nvinfo : EIATTR_KPARAM_INFO
	.align		4
.L_9:
        /*0018*/ 	.byte	0x04, 0x17
        /*001a*/ 	.short	(.L_11 - .L_10)
.L_10:
        /*001c*/ 	.word	0x00000000
        /*0020*/ 	.short	0x0003
        /*0022*/ 	.short	0x0018
        /*0024*/ 	.byte	0x00, 0xf4, 0x21, 0x00


	//----- nvinfo : EIATTR_KPARAM_INFO
	.align		4
.L_11:
        /*0028*/ 	.byte	0x04, 0x17
        /*002a*/ 	.short	(.L_13 - .L_12)
.L_12:
        /*002c*/ 	.word	0x00000000
        /*0030*/ 	.short	0x0002
        /*0032*/ 	.short	0x0010
        /*0034*/ 	.byte	0x00, 0xf4, 0x21, 0x00


	//----- nvinfo : EIATTR_KPARAM_INFO
	.align		4
.L_13:
        /*0038*/ 	.byte	0x04, 0x17
        /*003a*/ 	.short	(.L_15 - .L_14)
.L_14:
        /*003c*/ 	.word	0x00000000
        /*0040*/ 	.short	0x0001
        /*0042*/ 	.short	0x0008
        /*0044*/ 	.byte	0x00, 0xf4, 0x21, 0x00


	//----- nvinfo : EIATTR_KPARAM_INFO
	.align		4
.L_15:
        /*0048*/ 	.byte	0x04, 0x17
        /*004a*/ 	.short	(.L_17 - .L_16)
.L_16:
        /*004c*/ 	.word	0x00000000
        /*0050*/ 	.short	0x0000
        /*0052*/ 	.short	0x0000
        /*0054*/ 	.byte	0x00, 0xf4, 0x21, 0x00


	//----- nvinfo : EIATTR_SPARSE_MMA_MASK
	.align		4
.L_17:
        /*0058*/ 	.byte	0x03, 0x50
        /*005a*/ 	.short	0x0000


	//----- nvinfo : EIATTR_MAXREG_COUNT
	.align		4
        /*005c*/ 	.byte	0x03, 0x1b
        /*005e*/ 	.short	0x00ff


	//----- nvinfo : EIATTR_NUM_BARRIERS
	.align		4
        /*0060*/ 	.byte	0x02, 0x4c
        /*0062*/ 	.byte	0x01
	.zero		1


	//----- nvinfo : EIATTR_MERCURY_ISA_VERSION
	.align		4
        /*0064*/ 	.byte	0x03, 0x5f
        /*0066*/ 	.short	0x0101


	//----- nvinfo : EIATTR_EXIT_INSTR_OFFSETS
	.align		4
        /*0068*/ 	.byte	0x04, 0x1c
        /*006a*/ 	.short	(.L_19 - .L_18)


	//   ....[0]....
.L_18:
        /*006c*/ 	.word	0x00002f40


	//----- nvinfo : EIATTR_REQNTID
	.align		4
.L_19:
        /*0070*/ 	.byte	0x04, 0x10
        /*0072*/ 	.short	(.L_21 - .L_20)
.L_20:
        /*0074*/ 	.word	0x00000100
        /*0078*/ 	.word	0x00000001
        /*007c*/ 	.word	0x00000001


	//----- nvinfo : EIATTR_CBANK_PARAM_SIZE
	.align		4
.L_21:
        /*0080*/ 	.byte	0x03, 0x19
        /*0082*/ 	.short	0x0028


	//----- nvinfo : EIATTR_PARAM_CBANK
	.align		4
        /*0084*/ 	.byte	0x04, 0x0a
        /*0086*/ 	.short	(.L_23 - .L_22)
	.align		4
.L_22:
        /*0088*/ 	.word	index@(.nv.constant0.gluon_mma)
        /*008c*/ 	.short	0x0210
        /*008e*/ 	.short	0x0028


	//----- nvinfo : EIATTR_SW_WAR
	.align		4
.L_23:
        /*0090*/ 	.byte	0x04, 0x36
        /*0092*/ 	.short	(.L_25 - .L_24)
.L_24:
        /*0094*/ 	.word	0x00000008
.L_25:


//--------------------- .nv.callgraph             --------------------------
	.section	.nv.callgraph,"",@"SHT_CUDA_CALLGRAPH"
	.align	4
	.sectionentsize	8
	.align		4
        /*0000*/ 	.word	0x00000000
	.align		4
        /*0004*/ 	.word	0xffffffff
	.align		4
        /*0008*/ 	.word	0x00000000
	.align		4
        /*000c*/ 	.word	0xfffffffe
	.align		4
        /*0010*/ 	.word	0x00000000
	.align		4
        /*0014*/ 	.word	0xfffffffd
	.align		4
        /*0018*/ 	.word	0x00000000
	.align		4
        /*001c*/ 	.word	0xfffffffc


//--------------------- .text.gluon_mma           --------------------------
	.section	.text.gluon_mma,"ax",@progbits
	.align	128
        .global         gluon_mma
        .type           gluon_mma,@function
        .size           gluon_mma,(.L_x_1 - gluon_mma)
        .other          gluon_mma,@"STO_CUDA_ENTRY STV_DEFAULT"
gluon_mma:
.text.gluon_mma:
[----:B------:R-:W-:Y:S01]  /*0000*/  LDC R1, c[0x0][0x28] ;  /* 0x00000a00ff017b82 */ /* 0x000fe20000000800 */
[----:B------:R-:W0:Y:S07]  /*0010*/  S2R R0, SR_TID.X ;  /* 0x0000000000007919 */ /* 0x000e2e0000002100 */
[----:B------:R-:W1:Y:S01]  /*0020*/  LDC.64 R64, c[0x0][0x210] ;  /* 0x00008400ff407b82 */ /* 0x000e620000000a00 */
[----:B------:R-:W-:-:S07]  /*0030*/  ULDC.64 UR16, c[0x0][0x208] ;  /* 0x0000820000107ab9 */ /* 0x000fce0000000a00 */
[----:B------:R-:W2:Y:S01]  /*0040*/  LDC.64 R88, c[0x0][0x218] ;  /* 0x00008600ff587b82 */ /* 0x000ea20000000a00 */
[----:B0-----:R-:W-:Y:S02]  /*0050*/  SHF.R.U32.HI R3, RZ, 0x5, R0 ;  /* 0x00000005ff037819 */ /* 0x001fe40000011600 */
[----:B------:R-:W-:Y:S02]  /*0060*/  LOP3.LUT R37, R0, 0xe0, RZ, 0xc0, !PT ;  /* 0x000000e000257812 */ /* 0x000fe400078ec0ff */
[----:B------:R-:W-:Y:S02]  /*0070*/  SGXT.U32 R3, R3, 0x3 ;  /* 0x000000030303781a */ /* 0x000fe40000000000 */
[C---:B-1----:R-:W-:Y:S01]  /*0080*/  LEA R14, P0, R37.reuse, R64, 0x2 ;  /* 0x00000040250e7211 */ /* 0x042fe200078010ff */
[----:B------:R-:W-:Y:S01]  /*0090*/  IMAD.SHL.U32 R2, R37, 0x2, RZ ;  /* 0x0000000225027824 */ /* 0x000fe200078e00ff */
[C---:B------:R-:W-:Y:S02]  /*00a0*/  LOP3.LUT R35, R3.reuse, 0x8, RZ, 0xfc, !PT ;  /* 0x0000000803237812 */ /* 0x040fe400078efcff */
[----:B------:R-:W-:-:S02]  /*00b0*/  LOP3.LUT R29, R3, 0x20, RZ, 0xfc, !PT ;  /* 0x00000020031d7812 */ /* 0x000fc400078efcff */
[----:B------:R-:W-:Y:S02]  /*00c0*/  LOP3.LUT R31, R3, 0x18, RZ, 0xfc, !PT ;  /* 0x00000018031f7812 */ /* 0x000fe400078efcff */
[----:B------:R-:W-:Y:S01]  /*00d0*/  LEA.HI.X R15, R2, R65, RZ, 0x1, P0 ;  /* 0x00000041020f7211 */ /* 0x000fe200000f0cff */
[----:B------:R-:W-:Y:S01]  /*00e0*/  IMAD.SHL.U32 R2, R35, 0x40, RZ ;  /* 0x0000004023027824 */ /* 0x000fe200078e00ff */
[----:B------:R-:W-:Y:S01]  /*00f0*/  LOP3.LUT R27, R3, 0x28, RZ, 0xfc, !PT ;  /* 0x00000028031b7812 */ /* 0x000fe200078efcff */
[----:B------:R-:W-:Y:S01]  /*0100*/  IMAD.SHL.U32 R8, R29, 0x40, RZ ;  /* 0x000000401d087824 */ /* 0x000fe200078e00ff */
[----:B------:R-:W-:Y:S02]  /*0110*/  LOP3.LUT R25, R3, 0x30, RZ, 0xfc, !PT ;  /* 0x0000003003197812 */ /* 0x000fe400078efcff */
[-C--:B------:R-:W-:Y:S01]  /*0120*/  LEA R18, P3, R35, R64.reuse, 0x7 ;  /* 0x0000004023127211 */ /* 0x080fe200078638ff */
[----:B------:R-:W-:Y:S01]  /*0130*/  IMAD.SHL.U32 R10, R27, 0x40, RZ ;  /* 0x000000401b0a7824 */ /* 0x000fe200078e00ff */
[----:B------:R-:W-:Y:S01]  /*0140*/  LOP3.LUT R13, R3, 0x50, RZ, 0xfc, !PT ;  /* 0x00000050030d7812 */ /* 0x000fe200078efcff */
[----:B------:R-:W-:Y:S01]  /*0150*/  IMAD.SHL.U32 R12, R25, 0x40, RZ ;  /* 0x00000040190c7824 */ /* 0x000fe200078e00ff */
[----:B------:R-:W-:-:S02]  /*0160*/  LEA R42, P6, R29, R64, 0x7 ;  /* 0x000000401d2a7211 */ /* 0x000fc400078c38ff */
[----:B------:R-:W-:Y:S01]  /*0170*/  LOP3.LUT R33, R3, 0x10, RZ, 0xfc, !PT ;  /* 0x0000001003217812 */ /* 0x000fe200078efcff */
[----:B------:R-:W-:Y:S01]  /*0180*/  IMAD.SHL.U32 R24, R13, 0x40, RZ ;  /* 0x000000400d187824 */ /* 0x000fe200078e00ff */
[C---:B------:R-:W-:Y:S02]  /*0190*/  SHF.L.U32 R6, R31.reuse, 0x6, RZ ;  /* 0x000000061f067819 */ /* 0x040fe400000006ff */
[----:B------:R-:W-:Y:S01]  /*01a0*/  LEA R40, P5, R31, R64, 0x7 ;  /* 0x000000401f287211 */ /* 0x000fe200078a38ff */
[----:B------:R-:W-:Y:S01]  /*01b0*/  IMAD.SHL.U32 R4, R33, 0x40, RZ ;  /* 0x0000004021047824 */ /* 0x000fe200078e00ff */
[C---:B------:R-:W-:Y:S02]  /*01c0*/  LOP3.LUT R23, R3.reuse, 0x38, RZ, 0xfc, !PT ;  /* 0x0000003803177812 */ /* 0x040fe400078efcff */
[----:B------:R-:W-:Y:S02]  /*01d0*/  LOP3.LUT R182, R0, 0x1f, RZ, 0xc0, !PT ;  /* 0x0000001f00b67812 */ /* 0x000fe400078ec0ff */
[----:B------:R-:W-:-:S02]  /*01e0*/  LOP3.LUT R21, R3, 0x40, RZ, 0xfc, !PT ;  /* 0x0000004003157812 */ /* 0x000fc400078efcff */
[-C--:B------:R-:W-:Y:S01]  /*01f0*/  LEA.HI.X R19, R2, R65.reuse, RZ, 0x1, P3 ;  /* 0x0000004102137211 */ /* 0x080fe200018f0cff */
[----:B------:R-:W-:Y:S01]  /*0200*/  IMAD.WIDE.U32 R14, R182, 0x2, R14 ;  /* 0x00000002b60e7825 */ /* 0x000fe200078e000e */
[----:B------:R-:W-:Y:S02]  /*0210*/  LOP3.LUT R11, R3, 0x58, RZ, 0xfc, !PT ;  /* 0x00000058030b7812 */ /* 0x000fe400078efcff */
[----:B------:R-:W-:Y:S01]  /*0220*/  LEA.HI.X R43, R8, R65, RZ, 0x1, P6 ;  /* 0x00000041082b7211 */ /* 0x000fe200030f0cff */
[----:B------:R-:W-:Y:S01]  /*0230*/  IMAD.SHL.U32 R20, R21, 0x40, RZ ;  /* 0x0000004015147824 */ /* 0x000fe200078e00ff */
[----:B------:R-:W-:Y:S01]  /*0240*/  LOP3.LUT R9, R3, 0x60, RZ, 0xfc, !PT ;  /* 0x0000006003097812 */ /* 0x000fe200078efcff */
[----:B------:R-:W-:Y:S01]  /*0250*/  IMAD.WIDE.U32 R18, R182, 0x2, R18 ;  /* 0x00000002b6127825 */ /* 0x000fe200078e0012 */
[-C--:B------:R-:W-:Y:S02]  /*0260*/  LEA R44, P0, R27, R64.reuse, 0x7 ;  /* 0x000000401b2c7211 */ /* 0x080fe400078038ff */
[----:B------:R-:W-:-:S02]  /*0270*/  LEA R46, P1, R25, R64, 0x7 ;  /* 0x00000040192e7211 */ /* 0x000fc400078238ff */
[----:B------:R-:W-:Y:S02]  /*0280*/  LEA.HI.X R41, R6, R65, RZ, 0x1, P5 ;  /* 0x0000004106297211 */ /* 0x000fe400028f0cff */
[----:B------:R-:W-:Y:S02]  /*0290*/  LOP3.LUT R7, R3, 0x68, RZ, 0xfc, !PT ;  /* 0x0000006803077812 */ /* 0x000fe400078efcff */
[C---:B------:R-:W-:Y:S02]  /*02a0*/  SHF.L.U32 R16, R23.reuse, 0x6, RZ ;  /* 0x0000000617107819 */ /* 0x040fe400000006ff */
[----:B------:R-:W-:Y:S02]  /*02b0*/  LEA R48, P2, R23, R64, 0x7 ;  /* 0x0000004017307211 */ /* 0x000fe400078438ff */
[C---:B------:R-:W-:Y:S02]  /*02c0*/  LOP3.LUT R17, R3.reuse, 0x48, RZ, 0xfc, !PT ;  /* 0x0000004803117812 */ /* 0x040fe400078efcff */
[----:B------:R-:W-:-:S02]  /*02d0*/  LOP3.LUT R5, R3, 0x70, RZ, 0xfc, !PT ;  /* 0x0000007003057812 */ /* 0x000fc400078efcff */
[-C--:B------:R-:W-:Y:S01]  /*02e0*/  LEA R38, P4, R33, R64.reuse, 0x7 ;  /* 0x0000004021267211 */ /* 0x080fe200078838ff */
[----:B------:R-:W-:Y:S01]  /*02f0*/  IMAD.WIDE.U32 R42, R182, 0x2, R42 ;  /* 0x00000002b62a7825 */ /* 0x000fe200078e002a */
[-C--:B------:R-:W-:Y:S01]  /*0300*/  LEA R54, P5, R13, R64.reuse, 0x7 ;  /* 0x000000400d367211 */ /* 0x080fe200078a38ff */
[----:B------:R-:W3:Y:S01]  /*0310*/  LDG.E.U16 R6, desc[UR16][R14.64+0x40] ;  /* 0x000040100e067981 */ /* 0x000ee2000c1e1500 */
[----:B------:R-:W-:Y:S01]  /*0320*/  SHF.L.U32 R26, R11, 0x6, RZ ;  /* 0x000000060b1a7819 */ /* 0x000fe200000006ff */
[----:B------:R-:W-:Y:S01]  /*0330*/  IMAD.SHL.U32 R28, R9, 0x40, RZ ;  /* 0x00000040091c7824 */ /* 0x000fe200078e00ff */
[----:B------:R-:W-:Y:S01]  /*0340*/  LOP3.LUT R3, R3, 0x78, RZ, 0xfc, !PT ;  /* 0x0000007803037812 */ /* 0x000fe200078efcff */
[----:B------:R-:W-:Y:S01]  /*0350*/  IMAD.SHL.U32 R30, R7, 0x40, RZ ;  /* 0x00000040071e7824 */ /* 0x000fe200078e00ff */
[-C--:B------:R-:W-:Y:S01]  /*0360*/  LEA R50, P3, R21, R64.reuse, 0x7 ;  /* 0x0000004015327211 */ /* 0x080fe200078638ff */
[----:B------:R-:W-:Y:S01]  /*0370*/  IMAD.SHL.U32 R22, R17, 0x40, RZ ;  /* 0x0000004011167824 */ /* 0x000fe200078e00ff */
[----:B------:R-:W-:Y:S01]  /*0380*/  LEA R56, P6, R11, R64, 0x7 ;  /* 0x000000400b387211 */ /* 0x000fe200078c38ff */
[----:B------:R-:W-:Y:S01]  /*0390*/  IMAD.SHL.U32 R32, R5, 0x40, RZ ;  /* 0x0000004005207824 */ /* 0x000fe200078e00ff */
[-C--:B------:R-:W-:Y:S01]  /*03a0*/  LEA.HI.X R45, R10, R65.reuse, RZ, 0x1, P0 ;  /* 0x000000410a2d7211 */ /* 0x080fe200000f0cff */
[----:B------:R-:W4:Y:S01]  /*03b0*/  LDG.E.U16 R8, desc[UR16][R18.64] ;  /* 0x0000001012087981 */ /* 0x000f22000c1e1500 */
[----:B------:R-:W-:-:S02]  /*03c0*/  LEA.HI.X R47, R12, R65, RZ, 0x1, P1 ;  /* 0x000000410c2f7211 */ /* 0x000fc400008f0cff */
[-C--:B------:R-:W-:Y:S01]  /*03d0*/  LEA.HI.X R49, R16, R65.reuse, RZ, 0x1, P2 ;  /* 0x0000004110317211 */ /* 0x080fe200010f0cff */
[----:B------:R0:W5:Y:S01]  /*03e0*/  LDG.E.U16 R10, desc[UR16][R18.64+0x40] ;  /* 0x00004010120a7981 */ /* 0x000162000c1e1500 */
[-C--:B------:R-:W-:Y:S02]  /*03f0*/  LEA.HI.X R55, R24, R65.reuse, RZ, 0x1, P5 ;  /* 0x0000004118377211 */ /* 0x080fe400028f0cff */
[----:B------:R-:W-:Y:S01]  /*0400*/  LEA.HI.X R39, R4, R65, RZ, 0x1, P4 ;  /* 0x0000004104277211 */ /* 0x000fe200020f0cff */
[----:B------:R-:W3:Y:S01]  /*0410*/  LDG.E.U16 R24, desc[UR16][R42.64] ;  /* 0x000000102a187981 */ /* 0x000ee2000c1e1500 */
[-C--:B------:R-:W-:Y:S02]  /*0420*/  LEA R58, P0, R9, R64.reuse, 0x7 ;  /* 0x00000040093a7211 */ /* 0x080fe400078038ff */
[-C--:B------:R-:W-:Y:S01]  /*0430*/  LEA R60, P1, R7, R64.reuse, 0x7 ;  /* 0x00000040073c7211 */ /* 0x080fe200078238ff */
[----:B------:R1:W4:Y:S01]  /*0440*/  LDG.E.U16 R4, desc[UR16][R14.64] ;  /* 0x000000100e047981 */ /* 0x000322000c1e1500 */
[----:B------:R-:W-:Y:S01]  /*0450*/  SHF.L.U32 R34, R3, 0x6, RZ ;  /* 0x0000000603227819 */ /* 0x000fe200000006ff */
[----:B0-----:R-:W-:Y:S01]  /*0460*/  IMAD.WIDE.U32 R18, R182, 0x2, R46 ;  /* 0x00000002b6127825 */ /* 0x001fe200078e002e */
[----:B------:R-:W-:-:S02]  /*0470*/  LEA R52, P4, R17, R64, 0x7 ;  /* 0x0000004011347211 */ /* 0x000fc400078838ff */
[-C--:B------:R-:W-:Y:S02]  /*0480*/  LEA R62, P2, R5, R64.reuse, 0x7 ;  /* 0x00000040053e7211 */ /* 0x080fe400078438ff */
[-C--:B------:R-:W-:Y:S02]  /*0490*/  LEA.HI.X R51, R20, R65.reuse, RZ, 0x1, P3 ;  /* 0x0000004114337211 */ /* 0x080fe400018f0cff */
[-C--:B------:R-:W-:Y:S01]  /*04a0*/  LEA.HI.X R57, R26, R65.reuse, RZ, 0x1, P6 ;  /* 0x000000411a397211 */ /* 0x080fe200030f0cff */
[----:B-1----:R-:W-:Y:S01]  /*04b0*/  IMAD.WIDE.U32 R14, R182, 0x2, R44 ;  /* 0x00000002b60e7825 */ /* 0x002fe200078e002c */
[----:B------:R-:W-:Y:S01]  /*04c0*/  LEA R64, P3, R3, R64, 0x7 ;  /* 0x0000004003407211 */ /* 0x000fe200078638ff */
[----:B------:R0:W5:Y:S01]  /*04d0*/  LDG.E.U16 R26, desc[UR16][R42.64+0x40] ;  /* 0x000040102a1a7981 */ /* 0x000162000c1e1500 */
[-C--:B------:R-:W-:Y:S01]  /*04e0*/  LEA.HI.X R59, R28, R65.reuse, RZ, 0x1, P0 ;  /* 0x000000411c3b7211 */ /* 0x080fe200000f0cff */
[----:B------:R-:W-:Y:S01]  /*04f0*/  IMAD.WIDE.U32 R44, R182, 0x2, R48 ;  /* 0x00000002b62c7825 */ /* 0x000fe200078e0030 */
[-C--:B------:R-:W-:Y:S01]  /*0500*/  LEA.HI.X R61, R30, R65.reuse, RZ, 0x1, P1 ;  /* 0x000000411e3d7211 */ /* 0x080fe200008f0cff */
[----:B------:R-:W5:Y:S01]  /*0510*/  LDG.E.U16 R28, desc[UR16][R14.64] ;  /* 0x000000100e1c7981 */ /* 0x000f62000c1e1500 */
[-C--:B------:R-:W-:Y:S01]  /*0520*/  LEA.HI.X R53, R22, R65.reuse, RZ, 0x1, P4 ;  /* 0x0000004116357211 */ /* 0x080fe200020f0cff */
[----:B------:R-:W-:Y:S01]  /*0530*/  IMAD.WIDE.U32 R38, R182, 0x2, R38 ;  /* 0x00000002b6267825 */ /* 0x000fe200078e0026 */
[-C--:B------:R-:W-:Y:S01]  /*0540*/  LEA.HI.X R63, R32, R65.reuse, RZ, 0x1, P2 ;  /* 0x00000041203f7211 */ /* 0x080fe200010f0cff */
[----:B------:R1:W5:Y:S01]  /*0550*/  LDG.E.U16 R30, desc[UR16][R14.64+0x40] ;  /* 0x000040100e1e7981 */ /* 0x000362000c1e1500 */
[----:B------:R-:W-:Y:S01]  /*0560*/  LEA.HI.X R65, R34, R65, RZ, 0x1, P3 ;  /* 0x0000004122417211 */ /* 0x000fe200018f0cff */
[----:B0-----:R-:W-:-:S02]  /*0570*/  IMAD.WIDE.U32 R42, R182, 0x2, R54 ;  /* 0x00000002b62a7825 */ /* 0x001fc400078e0036 */
[----:B------:R-:W5:Y:S02]  /*0580*/  LDG.E.U16 R32, desc[UR16][R18.64] ;  /* 0x0000001012207981 */ /* 0x000f64000c1e1500 */
[C---:B------:R-:W-:Y:S02]  /*0590*/  IMAD.WIDE.U32 R40, R182.reuse, 0x2, R40 ;  /* 0x00000002b6287825 */ /* 0x040fe400078e0028 */
[----:B------:R0:W5:Y:S02]  /*05a0*/  LDG.E.U16 R34, desc[UR16][R18.64+0x40] ;  /* 0x0000401012227981 */ /* 0x000164000c1e1500 */
[----:B-1----:R-:W-:Y:S02]  /*05b0*/  IMAD.WIDE.U32 R14, R182, 0x2, R56 ;  /* 0x00000002b60e7825 */ /* 0x002fe400078e0038 */
[----:B------:R-:W5:Y:S02]  /*05c0*/  LDG.E.U16 R36, desc[UR16][R44.64] ;  /* 0x000000102c247981 */ /* 0x000f64000c1e1500 */
[----:B------:R-:W-:-:S02]  /*05d0*/  IMAD.SHL.U32 R72, R37, 0x8, RZ ;  /* 0x0000000825487824 */ /* 0x000fc400078e00ff */
[----:B------:R1:W5:Y:S01]  /*05e0*/  LDG.E.U16 R66, desc[UR16][R44.64+0x40] ;  /* 0x000040102c427981 */ /* 0x000362000c1e1500 */
[----:B0-----:R-:W-:-:S03]  /*05f0*/  IMAD.WIDE.U32 R18, R182, 0x2, R58 ;  /* 0x00000002b6127825 */ /* 0x001fc600078e003a */
[----:B------:R-:W5:Y:S04]  /*0600*/  LDG.E.U16 R69, desc[UR16][R42.64] ;  /* 0x000000102a457981 */ /* 0x000f68000c1e1500 */
[----:B------:R2:W5:Y:S01]  /*0610*/  LDG.E.U16 R70, desc[UR16][R42.64+0x40] ;  /* 0x000040102a467981 */ /* 0x000562000c1e1500 */
[----:B-1----:R-:W-:-:S03]  /*0620*/  IMAD.WIDE.U32 R44, R182, 0x2, R60 ;  /* 0x00000002b62c7825 */ /* 0x002fc600078e003c */
[----:B------:R-:W3:Y:S04]  /*0630*/  LDG.E.U16 R12, desc[UR16][R38.64] ;  /* 0x00000010260c7981 */ /* 0x000ee8000c1e1500 */
[----:B------:R0:W5:Y:S01]  /*0640*/  LDG.E.U16 R16, desc[UR16][R38.64+0x40] ;  /* 0x0000401026107981 */ /* 0x000162000c1e1500 */
[----:B--2---:R-:W-:-:S03]  /*0650*/  LEA R42, P0, R37, R88, 0x4 ;  /* 0x00000058252a7211 */ /* 0x004fc600078020ff */
[----:B------:R-:W2:Y:S01]  /*0660*/  LDG.E.U16 R20, desc[UR16][R40.64] ;  /* 0x0000001028147981 */ /* 0x000ea2000c1e1500 */
[----:B------:R-:W-:-:S03]  /*0670*/  IMAD.SHL.U32 R74, R35, 0x100, RZ ;  /* 0x00000100234a7824 */ /* 0x000fc600078e00ff */
[----:B------:R1:W5:Y:S01]  /*0680*/  LDG.E.U16 R22, desc[UR16][R40.64+0x40] ;  /* 0x0000401028167981 */ /* 0x000362000c1e1500 */
[----:B0-----:R-:W-:Y:S01]  /*0690*/  IMAD.WIDE.U32 R38, R182, 0x2, R50 ;  /* 0x00000002b6267825 */ /* 0x001fe200078e0032 */
[----:B------:R-:W-:Y:S02]  /*06a0*/  LEA.HI.X R43, R72, R89, RZ, 0x1, P0 ;  /* 0x00000059482b7211 */ /* 0x000fe400000f0cff */
[----:B------:R-:W5:Y:S01]  /*06b0*/  LDG.E.U16 R56, desc[UR16][R14.64] ;  /* 0x000000100e387981 */ /* 0x000f62000c1e1500 */
[----:B------:R-:W-:-:S03]  /*06c0*/  IMAD.SHL.U32 R76, R33, 0x100, RZ ;  /* 0x00000100214c7824 */ /* 0x000fc600078e00ff */
[----:B------:R0:W5:Y:S01]  /*06d0*/  LDG.E.U16 R57, desc[UR16][R14.64+0x40] ;  /* 0x000040100e397981 */ /* 0x000162000c1e1500 */
[----:B-1----:R-:W-:-:S03]  /*06e0*/  IMAD.WIDE.U32 R40, R182, 0x2, R52 ;  /* 0x00000002b6287825 */ /* 0x002fc600078e0034 */
[----:B------:R-:W5:Y:S01]  /*06f0*/  LDG.E.U16 R58, desc[UR16][R18.64] ;  /* 0x00000010123a7981 */ /* 0x000f62000c1e1500 */
[----:B------:R-:W-:Y:S01]  /*0700*/  SHF.L.U32 R78, R31, 0x8, RZ ;  /* 0x000000081f4e7819 */ /* 0x000fe200000006ff */
[----:B------:R-:W-:Y:S02]  /*0710*/  IMAD.SHL.U32 R80, R29, 0x100, RZ ;  /* 0x000001001d507824 */ /* 0x000fe400078e00ff */
[----:B------:R1:W5:Y:S01]  /*0720*/  LDG.E.U16 R59, desc[UR16][R18.64+0x40] ;  /* 0x00004010123b7981 */ /* 0x000362000c1e1500 */
[----:B------:R-:W-:Y:S01]  /*0730*/  IMAD.SHL.U32 R82, R27, 0x100, RZ ;  /* 0x000001001b527824 */ /* 0x000fe200078e00ff */
[-C--:B0-----:R-:W-:Y:S01]  /*0740*/  LEA R14, P0, R35, R88.reuse, 0x9 ;  /* 0x00000058230e7211 */ /* 0x081fe200078048ff */
[----:B------:R-:W-:Y:S01]  /*0750*/  IMAD.SHL.U32 R84, R25, 0x100, RZ ;  /* 0x0000010019547824 */ /* 0x000fe200078e00ff */
[----:B------:R-:W5:Y:S01]  /*0760*/  LDG.E.U16 R60, desc[UR16][R44.64] ;  /* 0x000000102c3c7981 */ /* 0x000f62000c1e1500 */
[----:B------:R-:W-:Y:S02]  /*0770*/  SHF.L.U32 R86, R23, 0x8, RZ ;  /* 0x0000000817567819 */ /* 0x000fe400000006ff */
[-C--:B------:R-:W-:Y:S01]  /*0780*/  LEA R46, P3, R29, R88.reuse, 0x9 ;  /* 0x000000581d2e7211 */ /* 0x080fe200078648ff */
[----:B------:R0:W5:Y:S01]  /*0790*/  LDG.E.U16 R61, desc[UR16][R44.64+0x40] ;  /* 0x000040102c3d7981 */ /* 0x000162000c1e1500 */
[----:B------:R-:W-:-:S02]  /*07a0*/  LEA R48, P4, R27, R88, 0x9 ;  /* 0x000000581b307211 */ /* 0x000fc400078848ff */
[-C--:B-1----:R-:W-:Y:S01]  /*07b0*/  LEA R18, P1, R33, R88.reuse, 0x9 ;  /* 0x0000005821127211 */ /* 0x082fe200078248ff */
[----:B------:R-:W5:Y:S01]  /*07c0*/  LDG.E.U16 R54, desc[UR16][R38.64] ;  /* 0x0000001026367981 */ /* 0x000f62000c1e1500 */
[-C--:B------:R-:W-:Y:S02]  /*07d0*/  LEA R50, P5, R25, R88.reuse, 0x9 ;  /* 0x0000005819327211 */ /* 0x080fe400078a48ff */
[-C--:B------:R-:W-:Y:S01]  /*07e0*/  LEA R52, P6, R23, R88.reuse, 0x9 ;  /* 0x0000005817347211 */ /* 0x080fe200078c48ff */
[----:B------:R1:W5:Y:S01]  /*07f0*/  LDG.E.U16 R55, desc[UR16][R38.64+0x40] ;  /* 0x0000401026377981 */ /* 0x000362000c1e1500 */
[----:B0-----:R-:W-:-:S03]  /*0800*/  LEA R44, P2, R31, R88, 0x9 ;  /* 0x000000581f2c7211 */ /* 0x001fc600078448ff */
[----:B------:R-:W5:Y:S01]  /*0810*/  LDG.E.U16 R67, desc[UR16][R40.64] ;  /* 0x0000001028437981 */ /* 0x000f62000c1e1500 */
[----:B------:R-:W-:-:S03]  /*0820*/  LEA.HI.X R15, R74, R89, RZ, 0x1, P0 ;  /* 0x000000594a0f7211 */ /* 0x000fc600000f0cff */
[----:B------:R0:W5:Y:S01]  /*0830*/  LDG.E.U16 R68, desc[UR16][R40.64+0x40] ;  /* 0x0000401028447981 */ /* 0x000162000c1e1500 */
[----:B-1----:R-:W-:Y:S01]  /*0840*/  IMAD.WIDE.U32 R38, R182, 0x2, R62 ;  /* 0x00000002b6267825 */ /* 0x002fe200078e003e */
[-C--:B------:R-:W-:Y:S02]  /*0850*/  LEA.HI.X R19, R76, R89.reuse, RZ, 0x1, P1 ;  /* 0x000000594c137211 */ /* 0x080fe400008f0cff */
[-C--:B------:R-:W-:Y:S02]  /*0860*/  LEA.HI.X R45, R78, R89.reuse, RZ, 0x1, P2 ;  /* 0x000000594e2d7211 */ /* 0x080fe400010f0cff */
[-C--:B------:R-:W-:Y:S01]  /*0870*/  LEA.HI.X R47, R80, R89.reuse, RZ, 0x1, P3 ;  /* 0x00000059502f7211 */ /* 0x080fe200018f0cff */
[----:B------:R-:W5:Y:S01]  /*0880*/  LDG.E.U16 R62, desc[UR16][R38.64] ;  /* 0x00000010263e7981 */ /* 0x000f62000c1e1500 */
[----:B0-----:R-:W-:Y:S01]  /*0890*/  IMAD.WIDE.U32 R40, R182, 0x2, R64 ;  /* 0x00000002b6287825 */ /* 0x001fe200078e0040 */
[-C--:B------:R-:W-:Y:S02]  /*08a0*/  LEA.HI.X R49, R82, R89.reuse, RZ, 0x1, P4 ;  /* 0x0000005952317211 */ /* 0x080fe400020f0cff */
[----:B------:R0:W5:Y:S01]  /*08b0*/  LDG.E.U16 R63, desc[UR16][R38.64+0x40] ;  /* 0x00004010263f7981 */ /* 0x000162000c1e1500 */
[----:B------:R-:W-:-:S02]  /*08c0*/  LEA.HI.X R51, R84, R89, RZ, 0x1, P5 ;  /* 0x0000005954337211 */ /* 0x000fc400028f0cff */
[----:B------:R-:W-:Y:S01]  /*08d0*/  LEA.HI.X R53, R86, R89, RZ, 0x1, P6 ;  /* 0x0000005956357211 */ /* 0x000fe200030f0cff */
[----:B------:R-:W5:Y:S01]  /*08e0*/  LDG.E.U16 R64, desc[UR16][R40.64] ;  /* 0x0000001028407981 */ /* 0x000f62000c1e1500 */
[----:B------:R-:W-:-:S03]  /*08f0*/  IMAD.WIDE.U32 R44, R182, 0x2, R44 ;  /* 0x00000002b62c7825 */ /* 0x000fc600078e002c */
[----:B------:R1:W5:Y:S01]  /*0900*/  LDG.E.U16 R65, desc[UR16][R40.64+0x40] ;  /* 0x0000401028417981 */ /* 0x000362000c1e1500 */
[----:B0-----:R-:W-:-:S03]  /*0910*/  IMAD.WIDE.U32 R38, R182, 0x2, R42 ;  /* 0x00000002b6267825 */ /* 0x001fc600078e002a */
[----:B------:R-:W5:Y:S01]  /*0920*/  LDG.E.U16 R99, desc[UR16][R44.64] ;  /* 0x000000102c637981 */ /* 0x000f62000c1e1500 */
[----:B------:R-:W-:-:S03]  /*0930*/  IMAD.WIDE.U32 R42, R182, 0x2, R18 ;  /* 0x00000002b62a7825 */ /* 0x000fc600078e0012 */
[----:B------:R-:W5:Y:S01]  /*0940*/  LDG.E.U16 R71, desc[UR16][R38.64] ;  /* 0x0000001026477981 */ /* 0x000f62000c1e1500 */
[----:B-1----:R-:W-:-:S03]  /*0950*/  IMAD.WIDE.U32 R40, R182, 0x2, R14 ;  /* 0x00000002b6287825 */ /* 0x002fc600078e000e */
[----:B------:R-:W5:Y:S01]  /*0960*/  LDG.E.U16 R73, desc[UR16][R38.64+0x80] ;  /* 0x0000801026497981 */ /* 0x000f62000c1e1500 */
[----:B------:R-:W-:-:S03]  /*0970*/  IMAD.WIDE.U32 R46, R182, 0x2, R46 ;  /* 0x00000002b62e7825 */ /* 0x000fc600078e002e */
[----:B------:R-:W5:Y:S01]  /*0980*/  LDG.E.U16 R75, desc[UR16][R38.64+0x100] ;  /* 0x00010010264b7981 */ /* 0x000f62000c1e1500 */
[----:B------:R-:W-:-:S03]  /*0990*/  IMAD.WIDE.U32 R48, R182, 0x2, R48 ;  /* 0x00000002b6307825 */ /* 0x000fc600078e0030 */
[----:B------:R-:W5:Y:S01]  /*09a0*/  LDG.E.U16 R77, desc[UR16][R38.64+0x180] ;  /* 0x00018010264d7981 */ /* 0x000f62000c1e1500 */
[----:B------:R-:W-:-:S03]  /*09b0*/  IMAD.WIDE.U32 R18, R182, 0x2, R50 ;  /* 0x00000002b6127825 */ /* 0x000fc600078e0032 */
[----:B------:R-:W5:Y:S01]  /*09c0*/  LDG.E.U16 R79, desc[UR16][R40.64] ;  /* 0x00000010284f7981 */ /* 0x000f62000c1e1500 */
[----:B------:R-:W-:-:S03]  /*09d0*/  IMAD.WIDE.U32 R14, R182, 0x2, R52 ;  /* 0x00000002b60e7825 */ /* 0x000fc600078e0034 */
[----:B------:R-:W5:Y:S04]  /*09e0*/  LDG.E.U16 R83, desc[UR16][R40.64+0x80] ;  /* 0x0000801028537981 */ /* 0x000f68000c1e1500 */
        /* <DEDUP_REMOVED lines=48> */
[----:B------:R0:W5:Y:S04]  /*0cf0*/  LDG.E.U16 R43, desc[UR16][R48.64+0x1c0] ;  /* 0x0001c010302b7981 */ /* 0x000168000c1e1500 */
[----:B------:R-:W5:Y:S04]  /*0d00*/  LDG.E.U16 R118, desc[UR16][R18.64+0x40] ;  /* 0x0000401012767981 */ /* 0x000f68000c1e1500 */
[----:B------:R-:W5:Y:S04]  /*0d10*/  LDG.E.U16 R120, desc[UR16][R18.64+0xc0] ;  /* 0x0000c01012787981 */ /* 0x000f68000c1e1500 */
[----:B------:R-:W5:Y:S04]  /*0d20*/  LDG.E.U16 R44, desc[UR16][R18.64+0x140] ;  /* 0x00014010122c7981 */ /* 0x000f68000c1e1500 */
[----:B------:R1:W5:Y:S04]  /*0d30*/  LDG.E.U16 R45, desc[UR16][R18.64+0x1c0] ;  /* 0x0001c010122d7981 */ /* 0x000368000c1e1500 */
[----:B------:R-:W5:Y:S04]  /*0d40*/  LDG.E.U16 R124, desc[UR16][R14.64+0x40] ;  /* 0x000040100e7c7981 */ /* 0x000f68000c1e1500 */
[----:B------:R-:W5:Y:S04]  /*0d50*/  LDG.E.U16 R126, desc[UR16][R14.64+0xc0] ;  /* 0x0000c0100e7e7981 */ /* 0x000f68000c1e1500 */
[----:B------:R-:W5:Y:S04]  /*0d60*/  LDG.E.U16 R46, desc[UR16][R14.64+0x140] ;  /* 0x000140100e2e7981 */ /* 0x000f68000c1e1500 */
[----:B------:R4:W5:Y:S01]  /*0d70*/  LDG.E.U16 R47, desc[UR16][R14.64+0x1c0] ;  /* 0x0001c0100e2f7981 */ /* 0x000962000c1e1500 */
[----:B------:R-:W3:Y:S01]  /*0d80*/  S2UR UR8, SR_CgaCtaId ;  /* 0x00000000000879c3 */ /* 0x000ee20000008800 */
[----:B------:R-:W-:-:S02]  /*0d90*/  IMAD.SHL.U32 R2, R0, 0x20, RZ ;  /* 0x0000002000027824 */ /* 0x000fc400078e00ff */
[C---:B0-----:R-:W-:Y:S02]  /*0da0*/  IMAD.SHL.U32 R48, R0.reuse, 0x200, RZ ;  /* 0x0000020000307824 */ /* 0x041fe400078e00ff */
[----:B------:R-:W-:Y:S01]  /*0db0*/  IMAD.SHL.U32 R49, R0, 0x10, RZ ;  /* 0x0000001000317824 */ /* 0x000fe200078e00ff */
[----:B------:R-:W-:Y:S02]  /*0dc0*/  LOP3.LUT R2, R2, 0x60, RZ, 0xc0, !PT ;  /* 0x0000006002027812 */ /* 0x000fe400078ec0ff */
[----:B-1----:R-:W-:Y:S01]  /*0dd0*/  SHF.R.S32.HI R18, RZ, 0x5, R0 ;  /* 0x00000005ff127819 */ /* 0x002fe20000011400 */
[----:B----4-:R-:W-:Y:S01]  /*0de0*/  IMAD R15, R37, 0x2, R182 ;  /* 0x00000002250f7824 */ /* 0x010fe200078e02b6 */
[----:B------:R-:W-:Y:S02]  /*0df0*/  LOP3.LUT R48, R48, 0x3000, RZ, 0xc0, !PT ;  /* 0x0000300030307812 */ /* 0x000fe400078ec0ff */
[----:B------:R-:W-:Y:S02]  /*0e00*/  LOP3.LUT R19, R2, 0xf80, R49, 0xf8, !PT ;  /* 0x00000f8002137812 */ /* 0x000fe400078ef831 */
[----:B------:R-:W-:-:S02]  /*0e10*/  SGXT R2, R18, 0x1 ;  /* 0x000000011202781a */ /* 0x000fc40000000200 */
[--C-:B------:R-:W-:Y:S01]  /*0e20*/  SHF.R.S32.HI R18, RZ, 0x2, R0.reuse ;  /* 0x00000002ff127819 */ /* 0x100fe20000011400 */
[----:B------:R-:W-:Y:S01]  /*0e30*/  IMAD.SHL.U32 R15, R15, 0x2, RZ ;  /* 0x000000020f0f7824 */ /* 0x000fe200078e00ff */
[----:B------:R-:W-:Y:S02]  /*0e40*/  LOP3.LUT R48, R48, 0x70, R49, 0xf8, !PT ;  /* 0x0000007030307812 */ /* 0x000fe400078ef831 */
[----:B------:R-:W-:Y:S02]  /*0e50*/  SHF.L.U32 R14, R0, 0x1, RZ ;  /* 0x00000001000e7819 */ /* 0x000fe400000006ff */
[----:B------:R-:W-:Y:S01]  /*0e60*/  LOP3.LUT R49, R2, 0x4010, RZ, 0xc0, !PT ;  /* 0x0000401002317812 */ /* 0x000fe200078ec0ff */
[----:B------:R-:W-:Y:S01]  /*0e70*/  UMOV UR4, 0x400 ;  /* 0x0000040000047882 */ /* 0x000fe20000000000 */
[----:B------:R-:W-:Y:S02]  /*0e80*/  SHF.R.U32.HI R2, RZ, 0x1, R37 ;  /* 0x00000001ff027819 */ /* 0x000fe40000011625 */
[----:B------:R-:W-:-:S02]  /*0e90*/  SHF.R.U32.HI R129, RZ, 0x5, R0 ;  /* 0x00000005ff817819 */ /* 0x000fc40000011600 */
[----:B------:R-:W-:Y:S01]  /*0ea0*/  SGXT R0, R18, 0x1 ;  /* 0x000000011200781a */ /* 0x000fe20000000200 */
[----:B---3--:R-:W-:Y:S01]  /*0eb0*/  ULEA UR8, UR8, UR4, 0x18 ;  /* 0x0000000408087291 */ /* 0x008fe2000f8ec03f */
[----:B------:R-:W-:Y:S02]  /*0ec0*/  LOP3.LUT R49, R49, 0x180, R14, 0xf8, !PT ;  /* 0x0000018031317812 */ /* 0x000fe400078ef80e */
[----:B------:R-:W-:Y:S02]  /*0ed0*/  LOP3.LUT R14, R15, R2, RZ, 0x3c, !PT ;  /* 0x000000020f0e7212 */ /* 0x000fe400078e3cff */
[----:B------:R-:W-:Y:S02]  /*0ee0*/  LOP3.LUT R2, R19, 0x4010, R0, 0xf8, !PT ;  /* 0x0000401013027812 */ /* 0x000fe400078ef800 */
[----:B------:R-:W0:Y:S01]  /*0ef0*/  LDC.64 R18, c[0x0][0x220] ;  /* 0x00008800ff127b82 */ /* 0x000e220000000a00 */
[----:B------:R-:W-:Y:S01]  /*0f00*/  LOP3.LUT R15, R14, 0x40, RZ, 0x3c, !PT ;  /* 0x000000400e0f7812 */ /* 0x000fe200078e3cff */
[----:B------:R-:W-:Y:S01]  /*0f10*/  STS.U16 [R14+UR8+0x8000], R4 ;  /* 0x008000040e007988 */ /* 0x000fe20008000408 */
[----:B------:R-:W-:-:S03]  /*0f20*/  R2UR UR5, R129 ;  /* 0x00000000810572ca */ /* 0x000fc600000e0000 */
[----:B------:R-:W-:Y:S04]  /*0f30*/  STS.U16 [R14+UR8+0x8400], R8 ;  /* 0x008400080e007988 */ /* 0x000fe80008000408 */
[----:B------:R-:W-:Y:S04]  /*0f40*/  STS.U16 [R14+UR8+0x8800], R12 ;  /* 0x0088000c0e007988 */ /* 0x000fe80008000408 */
[----:B--2---:R-:W-:Y:S04]  /*0f50*/  STS.U16 [R14+UR8+0x8c00], R20 ;  /* 0x008c00140e007988 */ /* 0x004fe80008000408 */
[----:B------:R-:W-:Y:S04]  /*0f60*/  STS.U16 [R14+UR8+0x9000], R24 ;  /* 0x009000180e007988 */ /* 0x000fe80008000408 */
[----:B-----5:R-:W-:Y:S04]  /*0f70*/  STS.U16 [R14+UR8+0x9400], R28 ;  /* 0x0094001c0e007988 */ /* 0x020fe80008000408 */
[----:B------:R-:W-:Y:S04]  /*0f80*/  STS.U16 [R14+UR8+0x9800], R32 ;  /* 0x009800200e007988 */ /* 0x000fe80008000408 */
        /* <DEDUP_REMOVED lines=25> */
[----:B------:R-:W-:Y:S04]  /*1120*/  STS.U16 [R14+UR8], R71 ;  /* 0x000000470e007988 */ /* 0x000fe80008000408 */
        /* <DEDUP_REMOVED lines=62> */
[----:B------:R1:W-:Y:S01]  /*1510*/  STS.U16 [R15+UR8+0x7c00], R47 ;  /* 0x007c002f0f007988 */ /* 0x0003e20008000408 */
[----:B------:R-:W-:Y:S01]  /*1520*/  USHF.L.U32 UR5, UR5, 0x7, URZ ;  /* 0x0000000705057899 */ /* 0x000fe2000800063f */
[----:B0-----:R-:W-:Y:S01]  /*1530*/  LEA R174, P0, R37, R18, 0x5 ;  /* 0x0000001225ae7211 */ /* 0x001fe200078028ff */
[----:B------:R-:W-:-:S02]  /*1540*/  UIADD3 UR4, UR8, 0x8000, URZ ;  /* 0x0000800008047890 */ /* 0x000fc4000fffe03f */
[----:B------:R-:W-:Y:S02]  /*1550*/  USHF.R.U32.HI UR10, URZ, 0x4, UR8 ;  /* 0x000000043f0a7899 */ /* 0x000fe40008011608 */
[----:B------:R-:W-:Y:S01]  /*1560*/  ULOP3.LUT UR5, UR5, 0x200, URZ, 0xc0, !UPT ;  /* 0x0000020005057892 */ /* 0x000fe2000f8ec03f */
[----:B------:R-:W-:Y:S01]  /*1570*/  LEA.HI.X R175, R72, R19, RZ, 0x2, P0 ;  /* 0x0000001348af7211 */ /* 0x000fe200000f14ff */
[----:B------:R-:W-:Y:S02]  /*1580*/  USGXT.U32 UR10, UR10, 0xe ;  /* 0x0000000e0a0a789a */ /* 0x000fe40008000000 */
[----:B------:R-:W-:Y:S01]  /*1590*/  ULEA.HI UR4, UR4, UR5, URZ, 0x1c ;  /* 0x0000000504047291 */ /* 0x000fe2000f8fe03f */
[-C--:B------:R-:W-:Y:S02]  /*15a0*/  LEA R180, P3, R35, R18.reuse, 0xa ;  /* 0x0000001223b47211 */ /* 0x080fe400078650ff */
[-C--:B------:R-:W-:Y:S02]  /*15b0*/  LEA R178, P4, R33, R18.reuse, 0xa ;  /* 0x0000001221b27211 */ /* 0x080fe400078850ff */
[----:B------:R-:W-:-:S02]  /*15c0*/  LEA R176, P5, R31, R18, 0xa ;  /* 0x000000121fb07211 */ /* 0x000fc400078a50ff */
[-C--:B------:R-:W-:Y:S02]  /*15d0*/  LEA R172, P6, R29, R18.reuse, 0xa ;  /* 0x000000121dac7211 */ /* 0x080fe400078c50ff */
[-C--:B------:R-:W-:Y:S02]  /*15e0*/  LEA R170, P0, R27, R18.reuse, 0xa ;  /* 0x000000121baa7211 */ /* 0x080fe400078050ff */
[-C--:B------:R-:W-:Y:S02]  /*15f0*/  LEA R168, P1, R25, R18.reuse, 0xa ;  /* 0x0000001219a87211 */ /* 0x080fe400078250ff */
[----:B------:R-:W-:Y:S01]  /*1600*/  LEA R166, P2, R23, R18, 0xa ;  /* 0x0000001217a67211 */ /* 0x000fe200078450ff */
[----:B------:R-:W-:Y:S02]  /*1610*/  ULOP3.LUT UR6, UR10, 0x2000000, URZ, 0xfc, !UPT ;  /* 0x020000000a067892 */ /* 0x000fe4000f8efc3f */
[----:B------:R-:W-:Y:S01]  /*1620*/  ULOP3.LUT UR9, UR4, 0x3fff, URZ, 0xc0, !UPT ;  /* 0x00003fff04097892 */ /* 0x000fe2000f8ec03f */
[----:B------:R-:W-:-:S02]  /*1630*/  LOP3.LUT R0, R49, R48, RZ, 0x3c, !PT ;  /* 0x0000003031007212 */ /* 0x000fc400078e3cff */
[-C--:B------:R-:W-:Y:S02]  /*1640*/  LEA.HI.X R181, R74, R19.reuse, RZ, 0x2, P3 ;  /* 0x000000134ab57211 */ /* 0x080fe400018f14ff */
[-C--:B------:R-:W-:Y:S02]  /*1650*/  LEA.HI.X R179, R76, R19.reuse, RZ, 0x2, P4 ;  /* 0x000000134cb37211 */ /* 0x080fe400020f14ff */
[-C--:B------:R-:W-:Y:S02]  /*1660*/  LEA.HI.X R177, R78, R19.reuse, RZ, 0x2, P5 ;  /* 0x000000134eb17211 */ /* 0x080fe400028f14ff */
[-C--:B------:R-:W-:Y:S02]  /*1670*/  LEA.HI.X R173, R80, R19.reuse, RZ, 0x2, P6 ;  /* 0x0000001350ad7211 */ /* 0x080fe400030f14ff */
[-C--:B------:R-:W-:Y:S02]  /*1680*/  LEA.HI.X R171, R82, R19.reuse, RZ, 0x2, P0 ;  /* 0x0000001352ab7211 */ /* 0x080fe400000f14ff */
[----:B------:R-:W-:-:S02]  /*1690*/  LEA.HI.X R169, R84, R19, RZ, 0x2, P1 ;  /* 0x0000001354a97211 */ /* 0x000fc400008f14ff */
[----:B------:R-:W-:Y:S01]  /*16a0*/  LEA.HI.X R167, R86, R19, RZ, 0x2, P2 ;  /* 0x0000001356a77211 */ /* 0x000fe200010f14ff */
[----:B------:R-:W-:Y:S06]  /*16b0*/  BAR.SYNC.DEFER_BLOCKING 0x0 ;  /* 0x0000000000007b1d */ /* 0x000fec0000010000 */
[----:B------:R-:W-:Y:S01]  /*16c0*/  UMOV UR7, 0x40000040 ;  /* 0x4000004000077882 */ /* 0x000fe20000000000 */
[----:B------:R-:W-:Y:S01]  /*16d0*/  UMOV UR4, UR9 ;  /* 0x0000000900047c82 */ /* 0x000fe20008000000 */
[----:B------:R-:W-:Y:S01]  /*16e0*/  UMOV UR5, 0x40000040 ;  /* 0x4000004000057882 */ /* 0x000fe20000000000 */
[----:B-1----:R-:W-:-:S06]  /*16f0*/  WARPGROUP.ARRIVE ;  /* 0x00000000000079c5 */ /* 0x002fcc0000000000 */
[----:B------:R-:W-:Y:S01]  /*1700*/  HGMMA.64x256x16.F32 R24, gdesc[UR4].tnspB, RZ, !UPT ;  /* 0x43e00000041879f0 */ /* 0x000fe2000c7008ff */
[----:B------:R-:W-:Y:S02]  /*1710*/  UIADD3 UR6, UP1, UR10, 0x2000080, URZ ;  /* 0x020000800a067890 */ /* 0x000fe4000ff3e03f */
[----:B------:R-:W-:Y:S01]  /*1720*/  UIADD3 UR9, UP0, UR9, 0x2, URZ ;  /* 0x0000000209097890 */ /* 0x000fe2000ff1e03f */
[----:B------:R-:W-:Y:S01]  /*1730*/  UMOV UR5, URZ ;  /* 0x0000003f00057c82 */ /* 0x000fe20008000000 */
[----:B------:R-:W-:Y:S01]  /*1740*/  UMOV UR4, URZ ;  /* 0x0000003f00047c82 */ /* 0x000fe20008000000 */
[----:B------:R-:W-:Y:S02]  /*1750*/  UIADD3.X UR7, UR5, 0x40000040, URZ, UP1, !UPT ;  /* 0x4000004005077890 */ /* 0x000fe40008ffe43f */
[----:B------:R-:W-:-:S03]  /*1760*/  UIADD3.X UR5, UR4, 0x40000040, URZ, UP0, !UPT ;  /* 0x4000004004057890 */ /* 0x000fc600087fe43f */
[----:B------:R-:W-:-:S15]  /*1770*/  UMOV UR4, UR9 ;  /* 0x0000000900047c82 */ /* 0x000fde0008000000 */
[----:B------:R-:W-:-:S02]  /*1780*/  NOP ;  /* 0x0000000000007918 */ /* 0x000fc40000000000 */
[----:B------:R-:W-:Y:S01]  /*1790*/  HGMMA.64x256x16.F32 R24, gdesc[UR4].tnspB, R24 ;  /* 0x43e00000041879f0 */ /* 0x000fe20008700818 */
[----:B------:R-:W-:Y:S02]  /*17a0*/  UIADD3.64 UR14, UR6, 0x80, URZ ;  /* 0x00000080060e7897 */ /* 0x000fe4000fffe03f */
[----:B------:R-:W-:Y:S02]  /*17b0*/  UIADD3.64 UR12, UR4, 0x2, URZ ;  /* 0x00000002040c7897 */ /* 0x000fe4000fffe03f */
[----:B------:R-:W-:Y:S02]  /*17c0*/  UIADD3.64 UR6, UR6, 0x100, URZ ;  /* 0x0000010006067897 */ /* 0x000fe4000fffe03f */
[----:B------:R-:W-:-:S15]  /*17d0*/  UIADD3.64 UR4, UR4, 0x4, URZ ;  /* 0x0000000404047897 */ /* 0x000fde000fffe03f */
[----:B------:R-:W-:-:S06]  /*17e0*/  NOP ;  /* 0x0000000000007918 */ /* 0x000fcc0000000000 */
[----:B------:R-:W-:-:S15]  /*17f0*/  HGMMA.64x256x16.F32 R24, gdesc[UR12].tnspB, R24 ;  /* 0x43e000000c1879f0 */ /* 0x000fde0008700818 */
[----:B------:R-:W-:-:S13]  /*1800*/  NOP ;  /* 0x0000000000007918 */ /* 0x000fda0000000000 */
[----:B------:R-:W-:Y:S01]  /*1810*/  HGMMA.64x256x16.F32 R24, gdesc[UR4].tnspB, R24, gsb0 ;  /* 0x43e00000041879f0 */ /* 0x000fe20008000818 */
[C---:B------:R-:W-:Y:S01]  /*1820*/  IMAD.SHL.U32 R4, R21.reuse, 0x100, RZ ;  /* 0x0000010015047824 */ /* 0x040fe200078e00ff */
[-C--:B------:R-:W-:Y:S01]  /*1830*/  LEA R164, P3, R21, R18.reuse, 0xa ;  /* 0x0000001215a47211 */ /* 0x080fe200078650ff */
[----:B------:R-:W-:Y:S01]  /*1840*/  IMAD.SHL.U32 R8, R13, 0x100, RZ ;  /* 0x000001000d087824 */ /* 0x000fe200078e00ff */
[-C--:B------:R-:W-:Y:S01]  /*1850*/  LEA R154, P4, R17, R18.reuse, 0xa ;  /* 0x00000012119a7211 */ /* 0x080fe200078850ff */
[----:B------:R-:W-:Y:S01]  /*1860*/  IMAD.SHL.U32 R10, R11, 0x100, RZ ;  /* 0x000001000b0a7824 */ /* 0x000fe200078e00ff */
[----:B------:R-:W-:Y:S01]  /*1870*/  LEA.HI.X R165, R4, R19, RZ, 0x2, P3 ;  /* 0x0000001304a57211 */ /* 0x000fe200018f14ff */
[----:B------:R-:W-:Y:S01]  /*1880*/  IMAD.SHL.U32 R12, R9, 0x100, RZ ;  /* 0x00000100090c7824 */ /* 0x000fe200078e00ff */
[-C--:B------:R-:W-:Y:S01]  /*1890*/  LEA R162, P5, R13, R18.reuse, 0xa ;  /* 0x000000120da27211 */ /* 0x080fe200078a50ff */
[----:B------:R-:W-:Y:S01]  /*18a0*/  IMAD.SHL.U32 R16, R5, 0x100, RZ ;  /* 0x0000010005107824 */ /* 0x000fe200078e00ff */
[----:B------:R-:W-:-:S02]  /*18b0*/  LEA R160, P6, R11, R18, 0xa ;  /* 0x000000120ba07211 */ /* 0x000fc400078c50ff */
[-C--:B------:R-:W-:Y:S02]  /*18c0*/  LEA R158, P0, R9, R18.reuse, 0xa ;  /* 0x00000012099e7211 */ /* 0x080fe400078050ff */
[-C--:B------:R-:W-:Y:S02]  /*18d0*/  LEA R156, P1, R7, R18.reuse, 0xa ;  /* 0x00000012079c7211 */ /* 0x080fe400078250ff */
[-C--:B------:R-:W-:Y:S02]  /*18e0*/  LEA R152, P2, R5, R18.reuse, 0xa ;  /* 0x0000001205987211 */ /* 0x080fe400078450ff */
[C---:B------:R-:W-:Y:S01]  /*18f0*/  LEA R4, P3, R3.reuse, R18, 0xa ;  /* 0x0000001203047211 */ /* 0x040fe200078650ff */
[----:B------:R-:W-:Y:S01]  /*1900*/  IMAD.SHL.U32 R18, R3, 0x100, RZ ;  /* 0x0000010003127824 */ /* 0x000fe200078e00ff */
[----:B------:R-:W-:Y:S02]  /*1910*/  SHF.L.U32 R6, R17, 0x8, RZ ;  /* 0x0000000811067819 */ /* 0x000fe400000006ff */
[----:B------:R-:W-:-:S02]  /*1920*/  SHF.L.U32 R14, R7, 0x8, RZ ;  /* 0x00000008070e7819 */ /* 0x000fc400000006ff */
[-C--:B------:R-:W-:Y:S02]  /*1930*/  LEA.HI.X R155, R6, R19.reuse, RZ, 0x2, P4 ;  /* 0x00000013069b7211 */ /* 0x080fe400020f14ff */
[-C--:B------:R-:W-:Y:S02]  /*1940*/  LEA.HI.X R163, R8, R19.reuse, RZ, 0x2, P5 ;  /* 0x0000001308a37211 */ /* 0x080fe400028f14ff */
[-C--:B------:R-:W-:Y:S02]  /*1950*/  LEA.HI.X R161, R10, R19.reuse, RZ, 0x2, P6 ;  /* 0x000000130aa17211 */ /* 0x080fe400030f14ff */
[-C--:B------:R-:W-:Y:S02]  /*1960*/  LEA.HI.X R159, R12, R19.reuse, RZ, 0x2, P0 ;  /* 0x000000130c9f7211 */ /* 0x080fe400000f14ff */
[-C--:B------:R-:W-:Y:S02]  /*1970*/  LEA.HI.X R157, R14, R19.reuse, RZ, 0x2, P1 ;  /* 0x000000130e9d7211 */ /* 0x080fe400008f14ff */
[----:B------:R-:W-:-:S02]  /*1980*/  LEA.HI.X R153, R16, R19, RZ, 0x2, P2 ;  /* 0x0000001310997211 */ /* 0x000fc400010f14ff */
[----:B------:R-:W-:Y:S01]  /*1990*/  LEA.HI.X R5, R18, R19, RZ, 0x2, P3 ;  /* 0x0000001312057211 */ /* 0x000fe200018f14ff */
[----:B------:R-:W-:-:S04]  /*19a0*/  IMAD.WIDE.U32 R174, R182, 0x4, R174 ;  /* 0x00000004b6ae7825 */ /* 0x000fc800078e00ae */
        /* <DEDUP_REMOVED lines=14> */
[----:B------:R-:W-:Y:S01]  /*1a90*/  IMAD.WIDE.U32 R182, R182, 0x4, R4 ;  /* 0x00000004b6b67825 */ /* 0x000fe200078e0004 */
[----:B------:R-:W-:Y:S01]  /*1aa0*/  LOP3.LUT R3, R2, 0x10, RZ, 0x3c, !PT ;  /* 0x0000001002037812 */ /* 0x000fe200078e3cff */
[----:B------:R-:W-:Y:S02]  /*1ab0*/  WARPGROUP.DEPBAR.LE gsb0, 0x0 ;  /* 0x00008000000079c5 */ /* 0x000fe40000010000 */
[----:B------:R-:W-:Y:S01]  /*1ac0*/  IMAD.MOV.U32 R4, RZ, RZ, R24 ;  /* 0x000000ffff047224 */ /* 0x000fe200078e0018 */
[----:B------:R-:W-:Y:S01]  /*1ad0*/  MOV R5, R26 ;  /* 0x0000001a00057202 */ /* 0x000fe20000000f00 */
[----:B------:R-:W-:Y:S02]  /*1ae0*/  IMAD.MOV.U32 R6, RZ, RZ, R40 ;  /* 0x000000ffff067224 */ /* 0x000fe400078e0028 */
[----:B------:R-:W-:Y:S01]  /*1af0*/  IMAD.MOV.U32 R7, RZ, RZ, R42 ;  /* 0x000000ffff077224 */ /* 0x000fe200078e002a */
[----:B------:R-:W-:Y:S01]  /*1b00*/  BAR.SYNC.DEFER_BLOCKING 0x0 ;  /* 0x0000000000007b1d */ /* 0x000fe20000010000 */
[----:B------:R-:W-:Y:S01]  /*1b10*/  IMAD.MOV.U32 R8, RZ, RZ, R28 ;  /* 0x000000ffff087224 */ /* 0x000fe200078e001c */
[----:B------:R-:W-:Y:S01]  /*1b20*/  MOV R9, R30 ;  /* 0x0000001e00097202 */ /* 0x000fe20000000f00 */
[----:B------:R-:W-:Y:S01]  /*1b30*/  IMAD.MOV.U32 R10, RZ, RZ, R44 ;  /* 0x000000ffff0a7224 */ /* 0x000fe200078e002c */
[----:B------:R-:W-:Y:S01]  /*1b40*/  MOV R13, R34 ;  /* 0x00000022000d7202 */ /* 0x000fe20000000f00 */
[----:B------:R-:W-:-:S02]  /*1b50*/  IMAD.MOV.U32 R11, RZ, RZ, R46 ;  /* 0x000000ffff0b7224 */ /* 0x000fc400078e002e */
[----:B------:R-:W-:Y:S02]  /*1b60*/  IMAD.MOV.U32 R12, RZ, RZ, R32 ;  /* 0x000000ffff0c7224 */ /* 0x000fe400078e0020 */
[----:B------:R-:W-:Y:S02]  /*1b70*/  IMAD.MOV.U32 R14, RZ, RZ, R48 ;  /* 0x000000ffff0e7224 */ /* 0x000fe400078e0030 */
[----:B------:R-:W-:Y:S01]  /*1b80*/  IMAD.MOV.U32 R15, RZ, RZ, R50 ;  /* 0x000000ffff0f7224 */ /* 0x000fe200078e0032 */
[----:B------:R-:W-:Y:S01]  /*1b90*/  MOV R17, R35 ;  /* 0x0000002300117202 */ /* 0x000fe20000000f00 */
[----:B------:R-:W-:Y:S02]  /*1ba0*/  IMAD.MOV.U32 R16, RZ, RZ, R33 ;  /* 0x000000ffff107224 */ /* 0x000fe400078e0021 */
[----:B------:R-:W-:Y:S02]  /*1bb0*/  IMAD.MOV.U32 R18, RZ, RZ, R49 ;  /* 0x000000ffff127224 */ /* 0x000fe400078e0031 */
[----:B------:R-:W-:Y:S01]  /*1bc0*/  IMAD.MOV.U32 R19, RZ, RZ, R51 ;  /* 0x000000ffff137224 */ /* 0x000fe200078e0033 */
[----:B------:R0:W-:Y:S04]  /*1bd0*/  STS.128 [R2+UR8], R4 ;  /* 0x0000000402007988 */ /* 0x0001e80008000c08 */
[----:B------:R1:W-:Y:S04]  /*1be0*/  STS.128 [R2+UR8+0x1000], R8 ;  /* 0x0010000802007988 */ /* 0x0003e80008000c08 */
[----:B------:R2:W-:Y:S01]  /*1bf0*/  STS.128 [R2+UR8+0x2000], R12 ;  /* 0x0020000c02007988 */ /* 0x0005e20008000c08 */
[----:B0-----:R-:W-:Y:S01]  /*1c00*/  IMAD.MOV.U32 R4, RZ, RZ, R36 ;  /* 0x000000ffff047224 */ /* 0x001fe200078e0024 */
[----:B------:R-:W-:Y:S01]  /*1c10*/  MOV R5, R38 ;  /* 0x0000002600057202 */ /* 0x000fe20000000f00 */
[----:B------:R-:W-:-:S02]  /*1c20*/  IMAD.MOV.U32 R6, RZ, RZ, R52 ;  /* 0x000000ffff067224 */ /* 0x000fc400078e0034 */
[----:B------:R-:W-:Y:S01]  /*1c30*/  IMAD.MOV.U32 R7, RZ, RZ, R54 ;  /* 0x000000ffff077224 */ /* 0x000fe200078e0036 */
[----:B-1----:R-:W-:Y:S01]  /*1c40*/  MOV R9, R27 ;  /* 0x0000001b00097202 */ /* 0x002fe20000000f00 */
[----:B------:R-:W-:Y:S02]  /*1c50*/  IMAD.MOV.U32 R8, RZ, RZ, R25 ;  /* 0x000000ffff087224 */ /* 0x000fe400078e0019 */
[----:B------:R-:W-:Y:S01]  /*1c60*/  IMAD.MOV.U32 R10, RZ, RZ, R41 ;  /* 0x000000ffff0a7224 */ /* 0x000fe200078e0029 */
[----:B------:R0:W-:Y:S01]  /*1c70*/  STS.128 [R2+UR8+0x3000], R4 ;  /* 0x0030000402007988 */ /* 0x0001e20008000c08 */
[----:B------:R-:W-:Y:S01]  /*1c80*/  IMAD.MOV.U32 R11, RZ, RZ, R43 ;  /* 0x000000ffff0b7224 */ /* 0x000fe200078e002b */
[----:B--2---:R-:W-:Y:S01]  /*1c90*/  MOV R13, R31 ;  /* 0x0000001f000d7202 */ /* 0x004fe20000000f00 */
[----:B------:R-:W-:Y:S02]  /*1ca0*/  IMAD.MOV.U32 R12, RZ, RZ, R29 ;  /* 0x000000ffff0c7224 */ /* 0x000fe400078e001d */
[----:B------:R-:W-:-:S02]  /*1cb0*/  IMAD.MOV.U32 R14, RZ, RZ, R45 ;  /* 0x000000ffff0e7224 */ /* 0x000fc400078e002d */
[----:B------:R-:W-:Y:S01]  /*1cc0*/  IMAD.MOV.U32 R15, RZ, RZ, R47 ;  /* 0x000000ffff0f7224 */ /* 0x000fe200078e002f */
[----:B------:R-:W-:Y:S01]  /*1cd0*/  STS.128 [R3+UR8], R8 ;  /* 0x0000000803007988 */ /* 0x000fe20008000c08 */
[----:B0-----:R-:W-:Y:S01]  /*1ce0*/  IMAD.MOV.U32 R4, RZ, RZ, R37 ;  /* 0x000000ffff047224 */ /* 0x001fe200078e0025 */
[----:B------:R-:W-:Y:S01]  /*1cf0*/  MOV R5, R39 ;  /* 0x0000002700057202 */ /* 0x000fe20000000f00 */
[----:B------:R-:W-:Y:S02]  /*1d00*/  IMAD.MOV.U32 R6, RZ, RZ, R53 ;  /* 0x000000ffff067224 */ /* 0x000fe400078e0035 */
[----:B------:R-:W-:Y:S01]  /*1d10*/  IMAD.MOV.U32 R7, RZ, RZ, R55 ;  /* 0x000000ffff077224 */ /* 0x000fe200078e0037 */
[----:B------:R-:W-:Y:S04]  /*1d20*/  STS.128 [R3+UR8+0x1000], R12 ;  /* 0x0010000c03007988 */ /* 0x000fe80008000c08 */
[----:B------:R-:W-:Y:S04]  /*1d30*/  STS.128 [R3+UR8+0x2000], R16 ;  /* 0x0020001003007988 */ /* 0x000fe80008000c08 */
[----:B------:R-:W-:Y:S01]  /*1d40*/  STS.128 [R3+UR8+0x3000], R4 ;  /* 0x0030000403007988 */ /* 0x000fe20008000c08 */
[----:B------:R-:W-:Y:S01]  /*1d50*/  BAR.SYNC.DEFER_BLOCKING 0x0 ;  /* 0x0000000000007b1d */ /* 0x000fe20000010000 */
[----:B------:R-:W-:Y:S01]  /*1d60*/  IMAD.MOV.U32 R36, RZ, RZ, R56 ;  /* 0x000000ffff247224 */ /* 0x000fe200078e0038 */
[----:B------:R-:W-:Y:S01]  /*1d70*/  MOV R37, R58 ;  /* 0x0000003a00257202 */ /* 0x000fe20000000f00 */
[----:B------:R-:W-:-:S03]  /*1d80*/  IMAD.MOV.U32 R38, RZ, RZ, R72 ;  /* 0x000000ffff267224 */ /* 0x000fc600078e0048 */
[----:B------:R-:W0:Y:S04]  /*1d90*/  LDS.128 R28, [R0+UR8] ;  /* 0x00000008001c7984 */ /* 0x000e280008000c00 */
[----:B------:R-:W-:Y:S04]  /*1da0*/  LDS.128 R32, [R0+UR8+0x200] ;  /* 0x0002000800207984 */ /* 0x000fe80008000c00 */
[----:B------:R-:W-:Y:S04]  /*1db0*/  LDS.128 R24, [R0+UR8+0x400] ;  /* 0x0004000800187984 */ /* 0x000fe80008000c00 */
[----:B------:R-:W-:Y:S04]  /*1dc0*/  LDS.128 R20, [R0+UR8+0x600] ;  /* 0x0006000800147984 */ /* 0x000fe80008000c00 */
[----:B------:R-:W-:Y:S04]  /*1dd0*/  LDS.128 R12, [R0+UR8+0x800] ;  /* 0x00080008000c7984 */ /* 0x000fe80008000c00 */
[----:B------:R-:W-:Y:S04]  /*1de0*/  LDS.128 R4, [R0+UR8+0xa00] ;  /* 0x000a000800047984 */ /* 0x000fe80008000c00 */
[----:B------:R-:W-:Y:S04]  /*1df0*/  LDS.128 R16, [R0+UR8+0xc00] ;  /* 0x000c000800107984 */ /* 0x000fe80008000c00 */
[----:B------:R-:W-:Y:S01]  /*1e00*/  LDS.128 R8, [R0+UR8+0xe00] ;  /* 0x000e000800087984 */ /* 0x000fe20008000c00 */
        /* <DEDUP_REMOVED lines=17> */
[----:B-1----:R-:W-:Y:S01]  /*1f20*/  IMAD.MOV.U32 R36, RZ, RZ, R68 ;  /* 0x000000ffff247224 */ /* 0x002fe200078e0044 */
[----:B------:R-:W-:Y:S01]  /*1f30*/  MOV R37, R70 ;  /* 0x0000004600257202 */ /* 0x000fe20000000f00 */
[----:B------:R-:W-:-:S02]  /*1f40*/  IMAD.MOV.U32 R38, RZ, RZ, R84 ;  /* 0x000000ffff267224 */ /* 0x000fc400078e0054 */
[----:B------:R-:W-:Y:S01]  /*1f50*/  IMAD.MOV.U32 R39, RZ, RZ, R86 ;  /* 0x000000ffff277224 */ /* 0x000fe200078e0056 */
[----:B--2---:R-:W-:Y:S01]  /*1f60*/  MOV R41, R59 ;  /* 0x0000003b00297202 */ /* 0x004fe20000000f00 */
[----:B------:R-:W-:Y:S02]  /*1f70*/  IMAD.MOV.U32 R40, RZ, RZ, R57 ;  /* 0x000000ffff287224 */ /* 0x000fe400078e0039 */
[----:B------:R-:W-:Y:S01]  /*1f80*/  IMAD.MOV.U32 R42, RZ, RZ, R73 ;  /* 0x000000ffff2a7224 */ /* 0x000fe200078e0049 */
[----:B------:R1:W-:Y:S01]  /*1f90*/  STS.128 [R2+UR8+0x3000], R36 ;  /* 0x0030002402007988 */ /* 0x0003e20008000c08 */
[----:B------:R-:W-:Y:S01]  /*1fa0*/  IMAD.MOV.U32 R43, RZ, RZ, R75 ;  /* 0x000000ffff2b7224 */ /* 0x000fe200078e004b */
[----:B---3--:R-:W-:Y:S01]  /*1fb0*/  MOV R45, R67 ;  /* 0x00000043002d7202 */ /* 0x008fe20000000f00 */
[----:B------:R-:W-:Y:S02]  /*1fc0*/  IMAD.MOV.U32 R44, RZ, RZ, R65 ;  /* 0x000000ffff2c7224 */ /* 0x000fe400078e0041 */
[----:B------:R-:W-:-:S02]  /*1fd0*/  IMAD.MOV.U32 R46, RZ, RZ, R81 ;  /* 0x000000ffff2e7224 */ /* 0x000fc400078e0051 */
[----:B------:R-:W-:Y:S01]  /*1fe0*/  IMAD.MOV.U32 R47, RZ, RZ, R83 ;  /* 0x000000ffff2f7224 */ /* 0x000fe200078e0053 */
[----:B------:R-:W-:Y:S01]  /*1ff0*/  STS.128 [R3+UR8], R40 ;  /* 0x0000002803007988 */ /* 0x000fe20008000c08 */
[----:B-1----:R-:W-:Y:S01]  /*2000*/  IMAD.MOV.U32 R36, RZ, RZ, R69 ;  /* 0x000000ffff247224 */ /* 0x002fe200078e0045 */
        /* <DEDUP_REMOVED lines=10> */
[----:B------:R-:W1:Y:S04]  /*20b0*/  LDS.128 R64, [R0+UR8] ;  /* 0x0000000800407984 */ /* 0x000e680008000c00 */
        /* <DEDUP_REMOVED lines=13> */
[----:B------:R-:W-:Y:S01]  /*2190*/  IMAD.MOV.U32 R75, RZ, RZ, R110 ;  /* 0x000000ffff4b7224 */ /* 0x000fe200078e006e */
[----:B------:R-:W-:Y:S01]  /*21a0*/  MOV R79, R114 ;  /* 0x00000072004f7202 */ /* 0x000fe20000000f00 */
[----:B------:R-:W-:-:S02]  /*21b0*/  IMAD.MOV.U32 R77, RZ, RZ, R98 ;  /* 0x000000ffff4d7224 */ /* 0x000fc400078e0062 */
[----:B------:R-:W-:Y:S01]  /*21c0*/  IMAD.MOV.U32 R78, RZ, RZ, R112 ;  /* 0x000000ffff4e7224 */ /* 0x000fe200078e0070 */
[----:B------:R-:W-:Y:S01]  /*21d0*/  MOV R80, R93 ;  /* 0x0000005d00507202 */ /* 0x000fe20000000f00 */
[----:B------:R-:W-:Y:S01]  /*21e0*/  IMAD.MOV.U32 R81, RZ, RZ, R95 ;  /* 0x000000ffff517224 */ /* 0x000fe200078e005f */
[----:B------:R-:W-:Y:S01]  /*21f0*/  MOV R83, R111 ;  /* 0x0000006f00537202 */ /* 0x000fe20000000f00 */
[----:B------:R-:W-:Y:S01]  /*2200*/  IMAD.MOV.U32 R82, RZ, RZ, R109 ;  /* 0x000000ffff527224 */ /* 0x000fe200078e006d */
[----:B------:R2:W-:Y:S04]  /*2210*/  STS.128 [R2+UR8], R68 ;  /* 0x0000004402007988 */ /* 0x0005e80008000c08 */
[----:B------:R3:W-:Y:S04]  /*2220*/  STS.128 [R2+UR8+0x1000], R72 ;  /* 0x0010004802007988 */ /* 0x0007e80008000c08 */
[----:B------:R4:W-:Y:S01]  /*2230*/  STS.128 [R2+UR8+0x2000], R76 ;  /* 0x0020004c02007988 */ /* 0x0009e20008000c08 */
[----:B--2---:R-:W-:Y:S01]  /*2240*/  IMAD.MOV.U32 R68, RZ, RZ, R100 ;  /* 0x000000ffff447224 */ /* 0x004fe200078e0064 */
[----:B------:R-:W-:Y:S01]  /*2250*/  MOV R70, R116 ;  /* 0x0000007400467202 */ /* 0x000fe20000000f00 */
[----:B------:R-:W-:-:S02]  /*2260*/  IMAD.MOV.U32 R69, RZ, RZ, R102 ;  /* 0x000000ffff457224 */ /* 0x000fc400078e0066 */
[----:B------:R-:W-:Y:S01]  /*2270*/  IMAD.MOV.U32 R71, RZ, RZ, R118 ;  /* 0x000000ffff477224 */ /* 0x000fe200078e0076 */
[----:B---3--:R-:W-:Y:S01]  /*2280*/  MOV R73, R91 ;  /* 0x0000005b00497202 */ /* 0x008fe20000000f00 */
[----:B------:R-:W-:Y:S02]  /*2290*/  IMAD.MOV.U32 R72, RZ, RZ, R89 ;  /* 0x000000ffff487224 */ /* 0x000fe400078e0059 */
[----:B------:R-:W-:Y:S01]  /*22a0*/  IMAD.MOV.U32 R74, RZ, RZ, R105 ;  /* 0x000000ffff4a7224 */ /* 0x000fe200078e0069 */
[----:B------:R2:W-:Y:S01]  /*22b0*/  STS.128 [R2+UR8+0x3000], R68 ;  /* 0x0030004402007988 */ /* 0x0005e20008000c08 */
[----:B------:R-:W-:Y:S01]  /*22c0*/  IMAD.MOV.U32 R75, RZ, RZ, R107 ;  /* 0x000000ffff4b7224 */ /* 0x000fe200078e006b */
[----:B----4-:R-:W-:Y:S01]  /*22d0*/  MOV R78, R113 ;  /* 0x00000071004e7202 */ /* 0x010fe20000000f00 */
[----:B------:R-:W-:Y:S02]  /*22e0*/  IMAD.MOV.U32 R76, RZ, RZ, R97 ;  /* 0x000000ffff4c7224 */ /* 0x000fe400078e0061 */
[----:B------:R-:W-:-:S02]  /*22f0*/  IMAD.MOV.U32 R77, RZ, RZ, R99 ;  /* 0x000000ffff4d7224 */ /* 0x000fc400078e0063 */
[----:B------:R-:W-:Y:S01]  /*2300*/  IMAD.MOV.U32 R79, RZ, RZ, R115 ;  /* 0x000000ffff4f7224 */ /* 0x000fe200078e0073 */
[----:B------:R-:W-:Y:S01]  /*2310*/  STS.128 [R3+UR8], R72 ;  /* 0x0000004803007988 */ /* 0x000fe20008000c08 */
[----:B--2---:R-:W-:Y:S01]  /*2320*/  IMAD.MOV.U32 R68, RZ, RZ, R101 ;  /* 0x000000ffff447224 */ /* 0x004fe200078e0065 */
[----:B------:R-:W-:Y:S01]  /*2330*/  MOV R69, R103 ;  /* 0x0000006700457202 */ /* 0x000fe20000000f00 */
[----:B------:R-:W-:Y:S02]  /*2340*/  IMAD.MOV.U32 R70, RZ, RZ, R117 ;  /* 0x000000ffff467224 */ /* 0x000fe400078e0075 */
[----:B------:R-:W-:Y:S01]  /*2350*/  IMAD.MOV.U32 R71, RZ, RZ, R119 ;  /* 0x000000ffff477224 */ /* 0x000fe200078e0077 */
[----:B------:R-:W-:Y:S04]  /*2360*/  STS.128 [R3+UR8+0x1000], R80 ;  /* 0x0010005003007988 */ /* 0x000fe80008000c08 */
[----:B------:R-:W-:Y:S04]  /*2370*/  STS.128 [R3+UR8+0x2000], R76 ;  /* 0x0020004c03007988 */ /* 0x000fe80008000c08 */
[----:B------:R-:W-:Y:S01]  /*2380*/  STS.128 [R3+UR8+0x3000], R68 ;  /* 0x0030004403007988 */ /* 0x000fe20008000c08 */
[----:B------:R-:W-:Y:S01]  /*2390*/  BAR.SYNC.DEFER_BLOCKING 0x0 ;  /* 0x0000000000007b1d */ /* 0x000fe20000010000 */
[----:B------:R-:W-:Y:S01]  /*23a0*/  MOV R100, R120 ;  /* 0x0000007800647202 */ /* 0x000fe20000000f00 */
[----:B------:R-:W-:Y:S01]  /*23b0*/  IMAD.MOV.U32 R101, RZ, RZ, R122 ;  /* 0x000000ffff657224 */ /* 0x000fe200078e007a */
[----:B------:R-:W-:Y:S01]  /*23c0*/  MOV R103, R138 ;  /* 0x0000008a00677202 */ /* 0x000fe20000000f00 */
[----:B------:R-:W-:-:S02]  /*23d0*/  IMAD.MOV.U32 R102, RZ, RZ, R136 ;  /* 0x000000ffff667224 */ /* 0x000fc400078e0088 */
[----:B------:R-:W2:Y:S04]  /*23e0*/  LDS.128 R96, [R0+UR8] ;  /* 0x0000000800607984 */ /* 0x000ea80008000c00 */
[----:B------:R-:W-:Y:S04]  /*23f0*/  LDS.128 R92, [R0+UR8+0x200] ;  /* 0x00020008005c7984 */ /* 0x000fe80008000c00 */
[----:B------:R-:W-:Y:S04]  /*2400*/  LDS.128 R88, [R0+UR8+0x400] ;  /* 0x0004000800587984 */ /* 0x000fe80008000c00 */
[----:B------:R-:W-:Y:S04]  /*2410*/  LDS.128 R84, [R0+UR8+0x600] ;  /* 0x0006000800547984 */ /* 0x000fe80008000c00 */
[----:B------:R-:W-:Y:S04]  /*2420*/  LDS.128 R80, [R0+UR8+0x800] ;  /* 0x0008000800507984 */ /* 0x000fe80008000c00 */
[----:B------:R-:W-:Y:S04]  /*2430*/  LDS.128 R76, [R0+UR8+0xa00] ;  /* 0x000a0008004c7984 */ /* 0x000fe80008000c00 */
[----:B------:R-:W-:Y:S04]  /*2440*/  LDS.128 R72, [R0+UR8+0xc00] ;  /* 0x000c000800487984 */ /* 0x000fe80008000c00 */
[----:B------:R-:W-:Y:S01]  /*2450*/  LDS.128 R68, [R0+UR8+0xe00] ;  /* 0x000e000800447984 */ /* 0x000fe20008000c00 */
[----:B------:R-:W-:Y:S01]  /*2460*/  BAR.SYNC.DEFER_BLOCKING 0x0 ;  /* 0x0000000000007b1d */ /* 0x000fe20000010000 */
[----:B------:R-:W-:Y:S01]  /*2470*/  IMAD.MOV.U32 R104, RZ, RZ, R124 ;  /* 0x000000ffff687224 */ /* 0x000fe200078e007c */
[----:B------:R-:W-:Y:S01]  /*2480*/  MOV R106, R140 ;  /* 0x0000008c006a7202 */ /* 0x000fe20000000f00 */
        /* <DEDUP_REMOVED lines=13> */
[----:B------:R-:W-:Y:S02]  /*2560*/  IMAD.MOV.U32 R116, RZ, RZ, R125 ;  /* 0x000000ffff747224 */ /* 0x000fe400078e007d */
[----:B------:R-:W-:Y:S02]  /*2570*/  IMAD.MOV.U32 R115, RZ, RZ, R139 ;  /* 0x000000ffff737224 */ /* 0x000fe400078e008b */
[----:B------:R-:W-:Y:S01]  /*2580*/  IMAD.MOV.U32 R118, RZ, RZ, R141 ;  /* 0x000000ffff767224 */ /* 0x000fe200078e008d */
[----:B------:R3:W-:Y:S01]  /*2590*/  STS.128 [R2+UR8], R100 ;  /* 0x0000006402007988 */ /* 0x0007e20008000c08 */
[----:B------:R-:W-:Y:S02]  /*25a0*/  IMAD.MOV.U32 R119, RZ, RZ, R143 ;  /* 0x000000ffff777224 */ /* 0x000fe400078e008f */
[----:B------:R-:W-:-:S02]  /*25b0*/  IMAD.MOV.U32 R121, RZ, RZ, R131 ;  /* 0x000000ffff797224 */ /* 0x000fc400078e0083 */
[----:B------:R-:W-:Y:S02]  /*25c0*/  IMAD.MOV.U32 R122, RZ, RZ, R145 ;  /* 0x000000ffff7a7224 */ /* 0x000fe400078e0091 */
[----:B------:R-:W-:Y:S02]  /*25d0*/  IMAD.MOV.U32 R124, RZ, RZ, R133 ;  /* 0x000000ffff7c7224 */ /* 0x000fe400078e0085 */
[----:B------:R-:W-:Y:S02]  /*25e0*/  IMAD.MOV.U32 R125, RZ, RZ, R135 ;  /* 0x000000ffff7d7224 */ /* 0x000fe400078e0087 */
[----:B------:R-:W-:Y:S01]  /*25f0*/  IMAD.MOV.U32 R127, RZ, RZ, R151 ;  /* 0x000000ffff7f7224 */ /* 0x000fe200078e0097 */
[----:B---3--:R-:W-:Y:S01]  /*2600*/  MOV R100, R132 ;  /* 0x0000008400647202 */ /* 0x008fe20000000f00 */
[----:B------:R-:W-:Y:S01]  /*2610*/  IMAD.MOV.U32 R101, RZ, RZ, R134 ;  /* 0x000000ffff657224 */ /* 0x000fe200078e0086 */
[----:B------:R-:W-:Y:S01]  /*2620*/  MOV R103, R150 ;  /* 0x0000009600677202 */ /* 0x000fe20000000f00 */
[----:B------:R-:W-:Y:S01]  /*2630*/  IMAD.MOV.U32 R102, RZ, RZ, R148 ;  /* 0x000000ffff667224 */ /* 0x000fe200078e0094 */
[----:B------:R-:W-:Y:S04]  /*2640*/  STS.128 [R2+UR8+0x1000], R104 ;  /* 0x0010006802007988 */ /* 0x000fe80008000c08 */
[----:B------:R-:W-:Y:S04]  /*2650*/  STS.128 [R2+UR8+0x2000], R108 ;  /* 0x0020006c02007988 */ /* 0x000fe80008000c08 */
[----:B------:R-:W-:Y:S04]  /*2660*/  STS.128 [R2+UR8+0x3000], R100 ;  /* 0x0030006402007988 */ /* 0x000fe80008000c08 */
[----:B------:R-:W-:Y:S04]  /*2670*/  STS.128 [R3+UR8], R112 ;  /* 0x0000007003007988 */ /* 0x000fe80008000c08 */
[----:B------:R-:W-:Y:S04]  /*2680*/  STS.128 [R3+UR8+0x1000], R116 ;  /* 0x0010007403007988 */ /* 0x000fe80008000c08 */
[----:B------:R-:W-:Y:S04]  /*2690*/  STS.128 [R3+UR8+0x2000], R120 ;  /* 0x0020007803007988 */ /* 0x000fe80008000c08 */
[----:B------:R-:W-:Y:S01]  /*26a0*/  STS.128 [R3+UR8+0x3000], R124 ;  /* 0x0030007c03007988 */ /* 0x000fe20008000c08 */
[----:B------:R-:W-:Y:S06]  /*26b0*/  BAR.SYNC.DEFER_BLOCKING 0x0 ;  /* 0x0000000000007b1d */ /* 0x000fec0000010000 */
[----:B------:R-:W3:Y:S04]  /*26c0*/  LDS.128 R100, [R0+UR8] ;  /* 0x0000000800647984 */ /* 0x000ee80008000c00 */
[----:B------:R-:W4:Y:S04]  /*26d0*/  LDS.128 R104, [R0+UR8+0x200] ;  /* 0x0002000800687984 */ /* 0x000f280008000c00 */
[----:B------:R-:W5:Y:S04]  /*26e0*/  LDS.128 R108, [R0+UR8+0x400] ;  /* 0x00040008006c7984 */ /* 0x000f680008000c00 */
[----:B------:R-:W5:Y:S04]  /*26f0*/  LDS.128 R112, [R0+UR8+0x600] ;  /* 0x0006000800707984 */ /* 0x000f680008000c00 */
[----:B0-----:R-:W-:Y:S04]  /*2700*/  STG.E desc[UR16][R174.64], R28 ;  /* 0x0000001cae007986 */ /* 0x001fe8000c101910 */
[----:B------:R-:W-:Y:S04]  /*2710*/  STG.E desc[UR16][R174.64+0x80], R30 ;  /* 0x0000801eae007986 */ /* 0x000fe8000c101910 */
[----:B-1----:R-:W-:Y:S04]  /*2720*/  STG.E desc[UR16][R174.64+0x100], R64 ;  /* 0x00010040ae007986 */ /* 0x002fe8000c101910 */
[----:B------:R-:W-:Y:S04]  /*2730*/  STG.E desc[UR16][R174.64+0x180], R66 ;  /* 0x00018042ae007986 */ /* 0x000fe8000c101910 */
[----:B--2---:R-:W-:Y:S04]  /*2740*/  STG.E desc[UR16][R174.64+0x200], R96 ;  /* 0x00020060ae007986 */ /* 0x004fe8000c101910 */
[----:B------:R-:W-:Y:S04]  /*2750*/  STG.E desc[UR16][R174.64+0x280], R98 ;  /* 0x00028062ae007986 */ /* 0x000fe8000c101910 */
[----:B---3--:R-:W-:Y:S04]  /*2760*/  STG.E desc[UR16][R174.64+0x300], R100 ;  /* 0x00030064ae007986 */ /* 0x008fe8000c101910 */
[----:B------:R-:W-:Y:S04]  /*2770*/  STG.E desc[UR16][R174.64+0x380], R102 ;  /* 0x00038066ae007986 */ /* 0x000fe8000c101910 */
        /* <DEDUP_REMOVED lines=14> */
[----:B----4-:R-:W-:Y:S04]  /*2860*/  STG.E desc[UR16][R178.64+0x300], R104 ;  /* 0x00030068b2007986 */ /* 0x010fe8000c101910 */
[----:B------:R-:W-:Y:S04]  /*2870*/  STG.E desc[UR16][R178.64+0x380], R106 ;  /* 0x0003806ab2007986 */ /* 0x000fe8000c101910 */
[----:B------:R-:W0:Y:S04]  /*2880*/  LDS.128 R28, [R0+UR8+0x800] ;  /* 0x00080008001c7984 */ /* 0x000e280008000c00 */
        /* <DEDUP_REMOVED lines=14> */
[----:B-----5:R-:W-:Y:S04]  /*2970*/  STG.E desc[UR16][R172.64+0x300], R108 ;  /* 0x0003006cac007986 */ /* 0x020fe8000c101910 */
[----:B------:R-:W-:Y:S04]  /*2980*/  STG.E desc[UR16][R172.64+0x380], R110 ;  /* 0x0003806eac007986 */ /* 0x000fe8000c101910 */
[----:B------:R-:W1:Y:S04]  /*2990*/  LDS.128 R32, [R0+UR8+0xa00] ;  /* 0x000a000800207984 */ /* 0x000e680008000c00 */
        /* <DEDUP_REMOVED lines=16> */
[----:B------:R-:W2:Y:S04]  /*2aa0*/  LDS.128 R24, [R0+UR8+0xc00] ;  /* 0x000c000800187984 */ /* 0x000ea80008000c00 */
[----:B------:R-:W-:Y:S04]  /*2ab0*/  STG.E desc[UR16][R166.64], R21 ;  /* 0x00000015a6007986 */ /* 0x000fe8000c101910 */
[----:B------:R-:W-:Y:S04]  /*2ac0*/  STG.E desc[UR16][R166.64+0x80], R23 ;  /* 0x00008017a6007986 */ /* 0x000fe8000c101910 */
[----:B------:R-:W3:Y:S04]  /*2ad0*/  LDS.128 R20, [R0+UR8+0xe00] ;  /* 0x000e000800147984 */ /* 0x000ee80008000c00 */
        /* <DEDUP_REMOVED lines=12> */
[----:B0-----:R-:W-:Y:S04]  /*2ba0*/  STG.E desc[UR16][R164.64+0x300], R28 ;  /* 0x0003001ca4007986 */ /* 0x001fe8000c101910 */
        /* <DEDUP_REMOVED lines=15> */
[----:B-1----:R-:W-:Y:S04]  /*2ca0*/  STG.E desc[UR16][R162.64+0x300], R32 ;  /* 0x00030020a2007986 */ /* 0x002fe8000c101910 */
        /* <DEDUP_REMOVED lines=15> */
[----:B--2---:R-:W-:Y:S04]  /*2da0*/  STG.E desc[UR16][R158.64+0x300], R24 ;  /* 0x000300189e007986 */ /* 0x004fe8000c101910 */
        /* <DEDUP_REMOVED lines=24> */
[----:B------:R-:W-:Y:S01]  /*2f30*/  STG.E desc[UR16][R182.64+0x380], R23 ;  /* 0x00038017b6007986 */ /* 0x000fe2000c101910 */
[----:B------:R-:W-:Y:S05]  /*2f40*/  EXIT ;  /* 0x000000000000794d */ /* 0x000fea0003800000 */
.L_x_0:
[----:B------:R-:W-:-:S00]  /*2f50*/  BRA `(.L_x_0) ;  /* 0xfffffffc00fc7947 */ /* 0x000fc0000383ffff */
[----:B------:R-:W-:-:S00]  /*2f60*/  NOP ;  /* 0x0000000000007918 */ /* 0x000fc00000000000 */
        /* <DEDUP_REMOVED lines=9> */
.L_x_1:


//--------------------- .nv.shared.gluon_mma      --------------------------
	.section	.nv.shared.gluon_mma,"aw",@nobits
	.sectionflags	@""
	.align	16
	.zero		1024


//--------------------- .nv.shared.reserved.0     --------------------------
	.section	.nv.shared.reserved.0,"aw",@nobits
	.weak		__nv_reservedSMEM_offset_0_alias
	.size		__nv_reservedSMEM_offset_0_alias, 0, 0
	.other		__nv_reservedSMEM_offset_0_alias,@"STO_CUDA_RESERVED_SHARED STV_DEFAULT"
__nv_reservedSMEM_offset_0_alias:
	.zero		0


//--------------------- .nv.constant0.gluon_mma   --------------------------
	.section	.nv.constant0.gluon_mma,"a",@progbits
	.sectionflags	@""
	.align	4
.nv.constant0.gluon_mma:
	.zero		568


//--------------------- SYMBOLS --------------------------

	.type		.nv.reservedSmem.offset0,@object
	.size		.nv.reservedSmem.offset0,0x4
